def matmul_kernel(
    a_ptr,
    b_ptr,
    c_ptr,
    M,
    N,
    K,
    stride_am,
    stride_ak,
    stride_bk,
    stride_bn,
    stride_cm,
    stride_cn,
    BLOCK_M: tl.constexpr,
    BLOCK_N: tl.constexpr,
    BLOCK_K: tl.constexpr,
    GROUP_M: tl.constexpr,
):
    pid = tl.program_id(axis=0)
    num_pid_m = tl.cdiv(M, BLOCK_M)
    num_pid_n = tl.cdiv(N, BLOCK_N)
    num_pid_in_group = GROUP_M * num_pid_n
    group_id = pid // num_pid_in_group
    first_pid_m = group_id * GROUP_M
    group_size_m = min(num_pid_m - first_pid_m, GROUP_M)
    pid_m = first_pid_m + ((pid % num_pid_in_group) % group_size_m)
    pid_n = (pid % num_pid_in_group) // group_size_m

    offs_am = (pid_m * BLOCK_M + tl.arange(0, BLOCK_M)) % M
    offs_bn = (pid_n * BLOCK_N + tl.arange(0, BLOCK_N)) % N
    offs_k = tl.arange(0, BLOCK_K)
    a_ptrs = a_ptr + offs_am[:, None] * stride_am + offs_k[None, :] * stride_ak
    b_ptrs = b_ptr + offs_k[:, None] * stride_bk + offs_bn[None, :] * stride_bn

    acc = tl.zeros((BLOCK_M, BLOCK_N), dtype=tl.float32)
    for kk in range(0, tl.cdiv(K, BLOCK_K)):
        a = tl.load(a_ptrs, mask=offs_k[None, :] < K - kk * BLOCK_K, other=0.0)
        b = tl.load(b_ptrs, mask=offs_k[:, None] < K - kk * BLOCK_K, other=0.0)
        acc = tl.dot(a, b, acc)
        a_ptrs += BLOCK_K * stride_ak
        b_ptrs += BLOCK_K * stride_bk

    c = acc.to(c_ptr.dtype.element_ty)
    offs_cm = pid_m * BLOCK_M + tl.arange(0, BLOCK_M)
    offs_cn = pid_n * BLOCK_N + tl.arange(0, BLOCK_N)
    c_ptrs = c_ptr + offs_cm[:, None] * stride_cm + offs_cn[None, :] * stride_cn
    mask = (offs_cm[:, None] < M) & (offs_cn[None, :] < N)
    tl.store(c_ptrs, c, mask=mask)

# config = {"BLOCK_K": 64, "BLOCK_M": 128, "BLOCK_N": 128, "GROUP_M": 8, "arch": "sm_90", "dtype": "bf16", "num_ctas": 4, "num_stages": 3, "num_warps": 4}
# arch = sm_90


// ===== COMPILED SASS (sm_90a) =====

	.target	sm_90a

	.elftype	@"ET_EXEC"


//--------------------- .note.nv.tkinfo           --------------------------
	.section	.note.nv.tkinfo,"",@"SHT_NOTE"
	.sectionflags	@"SHF_NOTE_NV_TKINFO"
	.tkinfo
        /*0018*/ 	.word	0x00000002
        /*0030*/ 	.string	""
        /*0030*/ 	.string	"ptxas"
        /*0030*/ 	.string	"Cuda compilation tools, release 13.0, V13.0.88"
        /*0030*/ 	.string	"Build cuda_13.0.r13.0/compiler.36424714_0"
        /*0030*/ 	.string	"-v  -suppress-debug-info  -lineinfo  -arch sm_90a "



//--------------------- .note.nv.cuinfo           --------------------------
	.section	.note.nv.cuinfo,"",@"SHT_NOTE"
	.sectionflags	@"SHF_NOTE_NV_CUINFO"
        /*0018*/ 	.short	0x0002
        /*001a*/ 	.short	0x005a
        /*001c*/ 	.short	0x0082
	.zero		2


//--------------------- .nv.info                  --------------------------
	.section	.nv.info,"",@"SHT_CUDA_INFO"
	.align	4


	//----- nvinfo : EIATTR_REGCOUNT
	.align		4
        /*0000*/ 	.byte	0x04, 0x2f
        /*0002*/ 	.short	(.L_1 - .L_0)
	.align		4
.L_0:
        /*0004*/ 	.word	index@(matmul_kernel)
        /*0008*/ 	.word	0x000000fe


	//----- nvinfo : EIATTR_FRAME_SIZE
	.align		4
.L_1:
        /*000c*/ 	.byte	0x04, 0x11
        /*000e*/ 	.short	(.L_3 - .L_2)
	.align		4
.L_2:
        /*0010*/ 	.word	index@(matmul_kernel)
        /*0014*/ 	.word	0x00000000


	//----- nvinfo : EIATTR_MIN_STACK_SIZE
	.align		4
.L_3:
        /*0018*/ 	.byte	0x04, 0x12
        /*001a*/ 	.short	(.L_5 - .L_4)
	.align		4
.L_4:
        /*001c*/ 	.word	index@(matmul_kernel)
        /*0020*/ 	.word	0x00000000
.L_5:


//--------------------- .nv.compat                --------------------------
	.section	.nv.compat,"",@"SHT_CUDA_COMPAT_INFO"
	.align	4
        /*0000*/ 	.byte	0x02, 0x09, 0x01, 0x00, 0x02, 0x02, 0x04, 0x00, 0x02, 0x05, 0x05, 0x00, 0x03, 0x07, 0x01, 0x01
        /*0010*/ 	.byte	0x02, 0x03, 0x00, 0x00, 0x02, 0x06, 0x01, 0x00, 0x04, 0x0b, 0x08, 0x00, 0x00, 0x00, 0x00, 0x00
        /*0020*/ 	.byte	0x00, 0x00, 0x00, 0x00


//--------------------- .nv.info.matmul_kernel    --------------------------
	.section	.nv.info.matmul_kernel,"",@"SHT_CUDA_INFO"
	.sectionflags	@""
	.align	4


	//----- nvinfo : EIATTR_CUDA_API_VERSION
	.align		4
        /*0000*/ 	.byte	0x04, 0x37
        /*0002*/ 	.short	(.L_7 - .L_6)
.L_6:
        /*0004*/ 	.word	0x00000082


	//----- nvinfo : EIATTR_KPARAM_INFO
	.align		4
.L_7:
        /*0008*/ 	.byte	0x04, 0x17
        /*000a*/ 	.short	(.L_9 - .L_8)
.L_8:
        /*000c*/ 	.word	0x00000000
        /*0010*/ 	.short	0x000d
        /*0012*/ 	.short	0x0048
        /*0014*/ 	.byte	0x00, 0xf4, 0x21, 0x00


	//----- nvinfo : EIATTR_KPARAM_INFO
	.align		4
.L_9:
        /*0018*/ 	.byte	0x04, 0x17
        /*001a*/ 	.short	(.L_11 - .L_10)
.L_10:
        /*001c*/ 	.word	0x00000000
        /*0020*/ 	.short	0x000c
        /*0022*/ 	.short	0x0040
        /*0024*/ 	.byte	0x00, 0xf4, 0x21, 0x00


	//----- nvinfo : EIATTR_KPARAM_INFO
	.align		4
.L_11:
        /*0028*/ 	.byte	0x04, 0x17
        /*002a*/ 	.short	(.L_13 - .L_12)
.L_12:
        /*002c*/ 	.word	0x00000000
        /*0030*/ 	.short	0x000b
        /*0032*/ 	.short	0x0038
        /*0034*/ 	.byte	0x00, 0xf0, 0x11, 0x00


	//----- nvinfo : EIATTR_KPARAM_INFO
	.align		4
.L_13:
        /*0038*/ 	.byte	0x04, 0x17
        /*003a*/ 	.short	(.L_15 - .L_14)
.L_14:
        /*003c*/ 	.word	0x00000000
        /*0040*/ 	.short	0x000a
        /*0042*/ 	.short	0x0034
        /*0044*/ 	.byte	0x00, 0xf0, 0x11, 0x00


	//----- nvinfo : EIATTR_KPARAM_INFO
	.align		4
.L_15:
        /*0048*/ 	.byte	0x04, 0x17
        /*004a*/ 	.short	(.L_17 - .L_16)
.L_16:
        /*004c*/ 	.word	0x00000000
        /*0050*/ 	.short	0x0009
        /*0052*/ 	.short	0x0030
        /*0054*/ 	.byte	0x00, 0xf0, 0x11, 0x00


	//----- nvinfo : EIATTR_KPARAM_INFO
	.align		4
.L_17:
        /*0058*/ 	.byte	0x04, 0x17
        /*005a*/ 	.short	(.L_19 - .L_18)
.L_18:
        /*005c*/ 	.word	0x00000000
        /*0060*/ 	.short	0x0008
        /*0062*/ 	.short	0x002c
        /*0064*/ 	.byte	0x00, 0xf0, 0x11, 0x00


	//----- nvinfo : EIATTR_KPARAM_INFO
	.align		4
.L_19:
        /*0068*/ 	.byte	0x04, 0x17
        /*006a*/ 	.short	(.L_21 - .L_20)
.L_20:
        /*006c*/ 	.word	0x00000000
        /*0070*/ 	.short	0x0007
        /*0072*/ 	.short	0x0028
        /*0074*/ 	.byte	0x00, 0xf0, 0x11, 0x00


	//----- nvinfo : EIATTR_KPARAM_INFO
	.align		4
.L_21:
        /*0078*/ 	.byte	0x04, 0x17
        /*007a*/ 	.short	(.L_23 - .L_22)
.L_22:
        /*007c*/ 	.word	0x00000000
        /*0080*/ 	.short	0x0006
        /*0082*/ 	.short	0x0024
        /*0084*/ 	.byte	0x00, 0xf0, 0x11, 0x00


	//----- nvinfo : EIATTR_KPARAM_INFO
	.align		4
.L_23:
        /*0088*/ 	.byte	0x04, 0x17
        /*008a*/ 	.short	(.L_25 - .L_24)
.L_24:
        /*008c*/ 	.word	0x00000000
        /*0090*/ 	.short	0x0005
        /*0092*/ 	.short	0x0020
        /*0094*/ 	.byte	0x00, 0xf0, 0x11, 0x00


	//----- nvinfo : EIATTR_KPARAM_INFO
	.align		4
.L_25:
        /*0098*/ 	.byte	0x04, 0x17
        /*009a*/ 	.short	(.L_27 - .L_26)
.L_26:
        /*009c*/ 	.word	0x00000000
        /*00a0*/ 	.short	0x0004
        /*00a2*/ 	.short	0x001c
        /*00a4*/ 	.byte	0x00, 0xf0, 0x11, 0x00


	//----- nvinfo : EIATTR_KPARAM_INFO
	.align		4
.L_27:
        /*00a8*/ 	.byte	0x04, 0x17
        /*00aa*/ 	.short	(.L_29 - .L_28)
.L_28:
        /*00ac*/ 	.word	0x00000000
        /*00b0*/ 	.short	0x0003
        /*00b2*/ 	.short	0x0018
        /*00b4*/ 	.byte	0x00, 0xf0, 0x11, 0x00


	//----- nvinfo : EIATTR_KPARAM_INFO
	.align		4
.L_29:
        /*00b8*/ 	.byte	0x04, 0x17
        /*00ba*/ 	.short	(.L_31 - .L_30)
.L_30:
        /*00bc*/ 	.word	0x00000000
        /*00c0*/ 	.short	0x0002
        /*00c2*/ 	.short	0x0010
        /*00c4*/ 	.byte	0x00, 0xf4, 0x21, 0x00


	//----- nvinfo : EIATTR_KPARAM_INFO
	.align		4
.L_31:
        /*00c8*/ 	.byte	0x04, 0x17
        /*00ca*/ 	.short	(.L_33 - .L_32)
.L_32:
        /*00cc*/ 	.word	0x00000000
        /*00d0*/ 	.short	0x0001
        /*00d2*/ 	.short	0x0008
        /*00d4*/ 	.byte	0x00, 0xf4, 0x21, 0x00


	//----- nvinfo : EIATTR_KPARAM_INFO
	.align		4
.L_33:
        /*00d8*/ 	.byte	0x04, 0x17
        /*00da*/ 	.short	(.L_35 - .L_34)
.L_34:
        /*00dc*/ 	.word	0x00000000
        /*00e0*/ 	.short	0x0000
        /*00e2*/ 	.short	0x0000
        /*00e4*/ 	.byte	0x00, 0xf4, 0x21, 0x00


	//----- nvinfo : EIATTR_EXPLICIT_CLUSTER
	.align		4
.L_35:
        /*00e8*/ 	.byte	0x01, 0x3e
	.zero		2


	//----- nvinfo : EIATTR_CTA_PER_CLUSTER
	.align		4
        /*00ec*/ 	.byte	0x04, 0x3d
        /*00ee*/ 	.short	(.L_37 - .L_36)
.L_36:
        /*00f0*/ 	.word	0x00000004
        /*00f4*/ 	.word	0x00000001
        /*00f8*/ 	.word	0x00000001


	//----- nvinfo : EIATTR_SPARSE_MMA_MASK
	.align		4
.L_37:
        /*00fc*/ 	.byte	0x03, 0x50
        /*00fe*/ 	.short	0x0000


	//----- nvinfo : EIATTR_MAXREG_COUNT
	.align		4
        /*0100*/ 	.byte	0x03, 0x1b
        /*0102*/ 	.short	0x00ff


	//----- nvinfo : EIATTR_NUM_BARRIERS
	.align		4
        /*0104*/ 	.byte	0x02, 0x4c
        /*0106*/ 	.byte	0x01
	.zero		1


	//----- nvinfo : EIATTR_MERCURY_ISA_VERSION
	.align		4
        /*0108*/ 	.byte	0x03, 0x5f
        /*010a*/ 	.short	0x0101


	//----- nvinfo : EIATTR_EXIT_INSTR_OFFSETS
	.align		4
        /*010c*/ 	.byte	0x04, 0x1c
        /*010e*/ 	.short	(.L_39 - .L_38)


	//   ....[0]....
.L_38:
        /*0110*/ 	.word	0x00005760


	//   ....[1]....
        /*0114*/ 	.word	0x00005790


	//----- nvinfo : EIATTR_REQNTID
	.align		4
.L_39:
        /*0118*/ 	.byte	0x04, 0x10
        /*011a*/ 	.short	(.L_41 - .L_40)
.L_40:
        /*011c*/ 	.word	0x00000080
        /*0120*/ 	.word	0x00000001
        /*0124*/ 	.word	0x00000001


	//----- nvinfo : EIATTR_CBANK_PARAM_SIZE
	.align		4
.L_41:
        /*0128*/ 	.byte	0x03, 0x19
        /*012a*/ 	.short	0x0050


	//----- nvinfo : EIATTR_PARAM_CBANK
	.align		4
        /*012c*/ 	.byte	0x04, 0x0a
        /*012e*/ 	.short	(.L_43 - .L_42)
	.align		4
.L_42:
        /*0130*/ 	.word	index@(.nv.constant0.matmul_kernel)
        /*0134*/ 	.short	0x0210
        /*0136*/ 	.short	0x0050


	//----- nvinfo : EIATTR_SW_WAR
	.align		4
.L_43:
        /*0138*/ 	.byte	0x04, 0x36
        /*013a*/ 	.short	(.L_45 - .L_44)
.L_44:
        /*013c*/ 	.word	0x00000008
.L_45:


//--------------------- .nv.callgraph             --------------------------
	.section	.nv.callgraph,"",@"SHT_CUDA_CALLGRAPH"
	.align	4
	.sectionentsize	8
	.align		4
        /*0000*/ 	.word	0x00000000
	.align		4
        /*0004*/ 	.word	0xffffffff
	.align		4
        /*0008*/ 	.word	0x00000000
	.align		4
        /*000c*/ 	.word	0xfffffffe
	.align		4
        /*0010*/ 	.word	0x00000000
	.align		4
        /*0014*/ 	.word	0xfffffffd
	.align		4
        /*0018*/ 	.word	0x00000000
	.align		4
        /*001c*/ 	.word	0xfffffffc


//--------------------- .text.matmul_kernel       --------------------------
	.section	.text.matmul_kernel,"ax",@progbits
	.align	128
        .global         matmul_kernel
        .type           matmul_kernel,@function
        .size           matmul_kernel,(.L_x_3 - matmul_kernel)
        .other          matmul_kernel,@"STO_CUDA_ENTRY STV_DEFAULT"
matmul_kernel:
.text.matmul_kernel:
[----:B------:R-:W-:Y:S08]  /*0000*/  LDC R1, c[0x0][0x28] ;  /* 0x00000a00ff017b82 */ /* 0x000ff00000000800 */
[----:B------:R-:W0:Y:S01]  /*0010*/  LDC.64 R36, c[0x0][0x228] ;  /* 0x00008a00ff247b82 */ /* 0x000e220000000a00 */
[----:B------:R-:W1:Y:S01]  /*0020*/  S2R R72, SR_TID.X ;  /* 0x0000000000487919 */ /* 0x000e620000002100 */
[----:B------:R-:W-:Y:S01]  /*0030*/  ULDC.64 UR24, c[0x0][0x208] ;  /* 0x0000820000187ab9 */ /* 0x000fe20000000a00 */
[----:B------:R-:W-:-:S02]  /*0040*/  CS2R R24, SRZ ;  /* 0x0000000000187805 */ /* 0x000fc4000001ff00 */
[----:B------:R-:W-:Y:S02]  /*0050*/  CS2R R26, SRZ ;  /* 0x00000000001a7805 */ /* 0x000fe4000001ff00 */
[----:B------:R-:W-:Y:S02]  /*0060*/  CS2R R32, SRZ ;  /* 0x0000000000207805 */ /* 0x000fe4000001ff00 */
[----:B------:R-:W-:Y:S02]  /*0070*/  CS2R R34, SRZ ;  /* 0x0000000000227805 */ /* 0x000fe4000001ff00 */
[----:B------:R-:W-:Y:S01]  /*0080*/  CS2R R40, SRZ ;  /* 0x0000000000287805 */ /* 0x000fe2000001ff00 */
[----:B------:R-:W2:Y:S01]  /*0090*/  S2UR UR4, SR_CTAID.X ;  /* 0x00000000000479c3 */ /* 0x000ea20000002500 */
[----:B------:R-:W-:Y:S02]  /*00a0*/  CS2R R42, SRZ ;  /* 0x00000000002a7805 */ /* 0x000fe4000001ff00 */
[----:B------:R-:W-:-:S02]  /*00b0*/  CS2R R48, SRZ ;  /* 0x0000000000307805 */ /* 0x000fc4000001ff00 */
[----:B------:R-:W-:-:S03]  /*00c0*/  CS2R R50, SRZ ;  /* 0x0000000000327805 */ /* 0x000fc6000001ff00 */
[----:B------:R-:W3:Y:S01]  /*00d0*/  S2UR UR12, SR_CgaCtaId ;  /* 0x00000000000c79c3 */ /* 0x000ee20000008800 */
[----:B0-----:R-:W-:-:S07]  /*00e0*/  VIADD R0, R37, 0x7f ;  /* 0x0000007f25007836 */ /* 0x001fce0000000000 */
[----:B------:R-:W0:Y:S01]  /*00f0*/  LDC R174, c[0x0][0x230] ;  /* 0x00008c00ffae7b82 */ /* 0x000e220000000800 */
[----:B------:R-:W-:Y:S02]  /*0100*/  SHF.R.S32.HI R3, RZ, 0x1f, R0 ;  /* 0x0000001fff037819 */ /* 0x000fe40000011400 */
[----:B--2---:R-:W-:Y:S01]  /*0110*/  I2FP.F32.U32 R5, UR4 ;  /* 0x0000000400057c45 */ /* 0x004fe20008201000 */
[----:B------:R-:W-:Y:S01]  /*0120*/  ULDC UR4, c[0x0][0x150] ;  /* 0x0000540000047ab9 */ /* 0x000fe20000000800 */
[----:B------:R-:W-:Y:S02]  /*0130*/  LEA.HI R3, R3, R0, RZ, 0x7 ;  /* 0x0000000003037211 */ /* 0x000fe400078f38ff */
[----:B-1----:R-:W-:Y:S01]  /*0140*/  SHF.R.U32.HI R71, RZ, 0x6, R72 ;  /* 0x00000006ff477819 */ /* 0x002fe20000011648 */
[----:B------:R-:W-:Y:S01]  /*0150*/  FMUL R5, R5, UR4 ;  /* 0x0000000405057c20 */ /* 0x000fe20008400000 */
[----:B------:R-:W-:Y:S02]  /*0160*/  SHF.R.S32.HI R3, RZ, 0x7, R3 ;  /* 0x00000007ff037819 */ /* 0x000fe40000011403 */
[----:B------:R-:W-:-:S02]  /*0170*/  SGXT.U32 R71, R71, 0x1 ;  /* 0x000000014747781a */ /* 0x000fc40000000000 */
[----:B------:R-:W-:Y:S01]  /*0180*/  LOP3.LUT R87, R72, 0x3f, RZ, 0xc0, !PT ;  /* 0x0000003f48577812 */ /* 0x000fe200078ec0ff */
[----:B------:R-:W-:Y:S01]  /*0190*/  IMAD.SHL.U32 R4, R3, 0x8, RZ ;  /* 0x0000000803047824 */ /* 0x000fe200078e00ff */
[----:B------:R-:W1:Y:S04]  /*01a0*/  F2I.U32.TRUNC.NTZ R5, R5 ;  /* 0x0000000500057305 */ /* 0x000e68000020f000 */
[----:B------:R-:W-:Y:S01]  /*01b0*/  IABS R7, R4 ;  /* 0x0000000400077213 */ /* 0x000fe20000000000 */
[----:B0-----:R-:W-:-:S03]  /*01c0*/  VIADD R174, R174, 0x3f ;  /* 0x0000003faeae7836 */ /* 0x001fc60000000000 */
[----:B------:R-:W0:Y:S01]  /*01d0*/  I2F.RP R0, R7 ;  /* 0x0000000700007306 */ /* 0x000e220000209400 */
[----:B-1----:R-:W-:-:S07]  /*01e0*/  IABS R11, R5 ;  /* 0x00000005000b7213 */ /* 0x002fce0000000000 */
[----:B0-----:R-:W0:Y:S02]  /*01f0*/  MUFU.RCP R0, R0 ;  /* 0x0000000000007308 */ /* 0x001e240000001000 */
[----:B0-----:R-:W-:Y:S01]  /*0200*/  VIADD R2, R0, 0xffffffe ;  /* 0x0ffffffe00027836 */ /* 0x001fe20000000000 */
[----:B------:R-:W-:-:S05]  /*0210*/  IABS R0, R4 ;  /* 0x0000000400007213 */ /* 0x000fca0000000000 */
[----:B------:R0:W1:Y:S01]  /*0220*/  F2I.FTZ.U32.TRUNC.NTZ R3, R2 ;  /* 0x0000000200037305 */ /* 0x000062000021f000 */
[----:B------:R-:W-:Y:S02]  /*0230*/  IMAD.MOV R0, RZ, RZ, -R0 ;  /* 0x000000ffff007224 */ /* 0x000fe400078e0a00 */
[----:B0-----:R-:W-:Y:S02]  /*0240*/  IMAD.MOV.U32 R2, RZ, RZ, RZ ;  /* 0x000000ffff027224 */ /* 0x001fe400078e00ff */
[----:B-1----:R-:W-:-:S04]  /*0250*/  IMAD.MOV R6, RZ, RZ, -R3 ;  /* 0x000000ffff067224 */ /* 0x002fc800078e0a03 */
[----:B------:R-:W-:-:S04]  /*0260*/  IMAD R9, R6, R7, RZ ;  /* 0x0000000706097224 */ /* 0x000fc800078e02ff */
[----:B------:R-:W-:-:S06]  /*0270*/  IMAD.HI.U32 R2, R3, R9, R2 ;  /* 0x0000000903027227 */ /* 0x000fcc00078e0002 */
[----:B------:R-:W-:-:S04]  /*0280*/  IMAD.HI.U32 R2, R2, R11, RZ ;  /* 0x0000000b02027227 */ /* 0x000fc800078e00ff */
[----:B------:R-:W-:-:S05]  /*0290*/  IMAD R0, R2, R0, R11 ;  /* 0x0000000002007224 */ /* 0x000fca00078e020b */
[----:B------:R-:W-:-:S13]  /*02a0*/  ISETP.GT.U32.AND P1, PT, R7, R0, PT ;  /* 0x000000000700720c */ /* 0x000fda0003f24070 */
[----:B------:R-:W-:Y:S02]  /*02b0*/  @!P1 IMAD.IADD R0, R0, 0x1, -R7 ;  /* 0x0000000100009824 */ /* 0x000fe400078e0a07 */
[----:B------:R-:W-:Y:S01]  /*02c0*/  @!P1 VIADD R2, R2, 0x1 ;  /* 0x0000000102029836 */ /* 0x000fe20000000000 */
[----:B------:R-:W-:Y:S02]  /*02d0*/  ISETP.NE.AND P1, PT, R4, RZ, PT ;  /* 0x000000ff0400720c */ /* 0x000fe40003f25270 */
[----:B------:R-:W-:Y:S02]  /*02e0*/  ISETP.GE.U32.AND P0, PT, R0, R7, PT ;  /* 0x000000070000720c */ /* 0x000fe40003f06070 */
[----:B------:R-:W-:-:S04]  /*02f0*/  LOP3.LUT R0, R5, R4, RZ, 0x3c, !PT ;  /* 0x0000000405007212 */ /* 0x000fc800078e3cff */
[----:B------:R-:W-:Y:S01]  /*0300*/  ISETP.GE.AND P2, PT, R0, RZ, PT ;  /* 0x000000ff0000720c */ /* 0x000fe20003f46270 */
[----:B------:R-:W-:-:S05]  /*0310*/  VIADD R0, R36, 0x7f ;  /* 0x0000007f24007836 */ /* 0x000fca0000000000 */
[----:B------:R-:W-:Y:S01]  /*0320*/  SHF.R.S32.HI R3, RZ, 0x1f, R0 ;  /* 0x0000001fff037819 */ /* 0x000fe20000011400 */
[----:B------:R-:W-:-:S03]  /*0330*/  @P0 VIADD R2, R2, 0x1 ;  /* 0x0000000102020836 */ /* 0x000fc60000000000 */
[----:B------:R-:W-:-:S03]  /*0340*/  LEA.HI R3, R3, R0, RZ, 0x7 ;  /* 0x0000000003037211 */ /* 0x000fc600078f38ff */
[----:B------:R-:W-:Y:S01]  /*0350*/  @!P2 IMAD.MOV R2, RZ, RZ, -R2 ;  /* 0x000000ffff02a224 */ /* 0x000fe200078e0a02 */
[----:B------:R-:W-:-:S05]  /*0360*/  @!P1 LOP3.LUT R2, RZ, R4, RZ, 0x33, !PT ;  /* 0x00000004ff029212 */ /* 0x000fca00078e33ff */
[----:B------:R-:W-:Y:S02]  /*0370*/  IMAD.SHL.U32 R6, R2, 0x8, RZ ;  /* 0x0000000802067824 */ /* 0x000fe400078e00ff */
[----:B------:R-:W-:-:S03]  /*0380*/  IMAD.MOV R2, RZ, RZ, -R2 ;  /* 0x000000ffff027224 */ /* 0x000fc600078e0a02 */
[----:B------:R-:W-:Y:S01]  /*0390*/  LEA.HI.SX32 R3, R3, -R6, 0x19 ;  /* 0x8000000603037211 */ /* 0x000fe200078fcaff */
[----:B------:R-:W-:-:S03]  /*03a0*/  IMAD R11, R4, R2, R5 ;  /* 0x00000002040b7224 */ /* 0x000fc600078e0205 */
[----:B------:R-:W-:-:S04]  /*03b0*/  VIMNMX R8, R3, 0x8, PT ;  /* 0x0000000803087848 */ /* 0x000fc80003fe0100 */
[-C--:B------:R-:W-:Y:S02]  /*03c0*/  IABS R7, R8.reuse ;  /* 0x0000000800077213 */ /* 0x080fe40000000000 */
[----:B------:R-:W-:Y:S02]  /*03d0*/  IABS R4, R8 ;  /* 0x0000000800047213 */ /* 0x000fe40000000000 */
[----:B------:R-:W0:Y:S01]  /*03e0*/  I2F.RP R0, R7 ;  /* 0x0000000700007306 */ /* 0x000e220000209400 */
[C---:B------:R-:W-:Y:S02]  /*03f0*/  R2UR UR5, R8.reuse ;  /* 0x00000000080572ca */ /* 0x040fe400000e0000 */
[----:B------:R-:W-:-:S11]  /*0400*/  R2UR UR6, R8 ;  /* 0x00000000080672ca */ /* 0x000fd600000e0000 */
[----:B------:R-:W-:Y:S01]  /*0410*/  UISETP.NE.AND UP0, UPT, UR5, URZ, UPT ;  /* 0x0000003f0500728c */ /* 0x000fe2000bf05270 */
[----:B0-----:R-:W0:Y:S02]  /*0420*/  MUFU.RCP R0, R0 ;  /* 0x0000000000007308 */ /* 0x001e240000001000 */
[----:B0-----:R-:W-:Y:S02]  /*0430*/  VIADD R3, R0, 0xffffffe ;  /* 0x0ffffffe00037836 */ /* 0x001fe40000000000 */
[----:B------:R-:W-:-:S04]  /*0440*/  IMAD.MOV R0, RZ, RZ, -R4 ;  /* 0x000000ffff007224 */ /* 0x000fc800078e0a04 */
[----:B------:R-:W0:Y:S02]  /*0450*/  F2I.FTZ.U32.TRUNC.NTZ R3, R3 ;  /* 0x0000000300037305 */ /* 0x000e24000021f000 */
[----:B0-----:R-:W-:-:S04]  /*0460*/  IMAD.MOV R9, RZ, RZ, -R3 ;  /* 0x000000ffff097224 */ /* 0x001fc800078e0a03 */
[----:B------:R-:W-:Y:S01]  /*0470*/  IMAD.MOV.U32 R2, RZ, RZ, R9 ;  /* 0x000000ffff027224 */ /* 0x000fe200078e0009 */
[----:B------:R-:W-:-:S03]  /*0480*/  IABS R9, R11 ;  /* 0x0000000b00097213 */ /* 0x000fc60000000000 */
[----:B------:R-:W-:Y:S02]  /*0490*/  IMAD R5, R2, R7, RZ ;  /* 0x0000000702057224 */ /* 0x000fe400078e02ff */
[----:B------:R-:W-:-:S04]  /*04a0*/  IMAD.MOV.U32 R2, RZ, RZ, RZ ;  /* 0x000000ffff027224 */ /* 0x000fc800078e00ff */
[----:B------:R-:W-:-:S06]  /*04b0*/  IMAD.HI.U32 R2, R3, R5, R2 ;  /* 0x0000000503027227 */ /* 0x000fcc00078e0002 */
[----:B------:R-:W-:-:S04]  /*04c0*/  IMAD.HI.U32 R2, R2, R9, RZ ;  /* 0x0000000902027227 */ /* 0x000fc800078e00ff */
[----:B------:R-:W-:-:S05]  /*04d0*/  IMAD R0, R2, R0, R9 ;  /* 0x0000000002007224 */ /* 0x000fca00078e0209 */
[----:B------:R-:W-:-:S13]  /*04e0*/  ISETP.GT.U32.AND P1, PT, R7, R0, PT ;  /* 0x000000000700720c */ /* 0x000fda0003f24070 */
[----:B------:R-:W-:Y:S02]  /*04f0*/  @!P1 IMAD.IADD R0, R0, 0x1, -R7 ;  /* 0x0000000100009824 */ /* 0x000fe400078e0a07 */
[----:B------:R-:W-:-:S03]  /*0500*/  @!P1 VIADD R2, R2, 0x1 ;  /* 0x0000000102029836 */ /* 0x000fc60000000000 */
[----:B------:R-:W-:Y:S02]  /*0510*/  ISETP.GE.U32.AND P0, PT, R0, R7, PT ;  /* 0x000000070000720c */ /* 0x000fe40003f06070 */
[----:B------:R-:W-:-:S04]  /*0520*/  LOP3.LUT R0, R11, R8, RZ, 0x3c, !PT ;  /* 0x000000080b007212 */ /* 0x000fc800078e3cff */
[----:B------:R-:W-:-:S07]  /*0530*/  ISETP.GE.AND P2, PT, R0, RZ, PT ;  /* 0x000000ff0000720c */ /* 0x000fce0003f46270 */
[----:B------:R-:W-:Y:S01]  /*0540*/  @P0 VIADD R2, R2, 0x1 ;  /* 0x0000000102020836 */ /* 0x000fe20000000000 */
[----:B------:R-:W-:-:S05]  /*0550*/  ISETP.GE.AND P0, PT, R174, 0x40, PT ;  /* 0x00000040ae00780c */ /* 0x000fca0003f06270 */
[----:B------:R-:W-:-:S05]  /*0560*/  @!P2 IMAD.MOV R2, RZ, RZ, -R2 ;  /* 0x000000ffff02a224 */ /* 0x000fca00078e0a02 */
[----:B------:R-:W-:-:S09]  /*0570*/  R2UR UR4, R2 ;  /* 0x00000000020472ca */ /* 0x000fd200000e0000 */
[----:B------:R-:W-:-:S03]  /*0580*/  @!UP0 ULOP3.LUT UR4, URZ, UR6, URZ, 0x33, !UPT ;  /* 0x000000063f048292 */ /* 0x000fc6000f8e333f */
[----:B------:R-:W-:Y:S01]  /*0590*/  UMOV UR6, 0x400 ;  /* 0x0000040000067882 */ /* 0x000fe20000000000 */
[----:B------:R-:W-:-:S06]  /*05a0*/  UIADD3 UR5, -UR4, URZ, URZ ;  /* 0x0000003f04057290 */ /* 0x000fcc000fffe13f */
[----:B------:R-:W-:Y:S01]  /*05b0*/  IMAD R0, R8, UR5, R11 ;  /* 0x0000000508007c24 */ /* 0x000fe2000f8e020b */
[----:B---3--:R-:W-:-:S03]  /*05c0*/  USHF.L.U32 UR5, UR12, 0x6, URZ ;  /* 0x000000060c057899 */ /* 0x008fc6000800063f */
[----:B------:R-:W-:Y:S01]  /*05d0*/  IMAD.IADD R0, R6, 0x1, R0 ;  /* 0x0000000106007824 */ /* 0x000fe200078e0200 */
[----:B------:R-:W-:-:S04]  /*05e0*/  ULOP3.LUT UR5, UR5, 0x40, URZ, 0xc0, !UPT ;  /* 0x0000004005057892 */ /* 0x000fc8000f8ec03f */
[----:B------:R-:W-:Y:S02]  /*05f0*/  ULEA UR5, UR4, UR5, 0x7 ;  /* 0x0000000504057291 */ /* 0x000fe4000f8e383f */
[----:B------:R-:W-:Y:S02]  /*0600*/  USHF.L.U32 UR4, UR12, 0x5, URZ ;  /* 0x000000050c047899 */ /* 0x000fe4000800063f */
[----:B------:R-:W-:Y:S02]  /*0610*/  ULEA UR12, UR12, UR6, 0x18 ;  /* 0x000000060c0c7291 */ /* 0x000fe4000f8ec03f */
[----:B------:R-:W-:Y:S01]  /*0620*/  ULOP3.LUT UR4, UR4, 0x40, URZ, 0xc0, !UPT ;  /* 0x0000004004047892 */ /* 0x000fe2000f8ec03f */
[----:B------:R-:W-:-:S04]  /*0630*/  LOP3.LUT R70, R71, UR5, RZ, 0xfc, !PT ;  /* 0x0000000547467c12 */ /* 0x000fc8000f8efcff */
[----:B------:R-:W-:Y:S02]  /*0640*/  LOP3.LUT R69, R70, 0x2, RZ, 0xfc, !PT ;  /* 0x0000000246457812 */ /* 0x000fe400078efcff */
[----:B------:R-:W-:Y:S02]  /*0650*/  LEA R0, R0, UR4, 0x7 ;  /* 0x0000000400007c11 */ /* 0x000fe4000f8e38ff */
[C---:B------:R-:W-:Y:S02]  /*0660*/  LOP3.LUT R68, R70.reuse, 0x4, RZ, 0xfc, !PT ;  /* 0x0000000446447812 */ /* 0x040fe400078efcff */
[C---:B------:R-:W-:Y:S01]  /*0670*/  LOP3.LUT R67, R70.reuse, 0x6, RZ, 0xfc, !PT ;  /* 0x0000000646437812 */ /* 0x040fe200078efcff */
[----:B------:R-:W-:Y:S01]  /*0680*/  IMAD.IADD R6, R87, 0x1, R0 ;  /* 0x0000000157067824 */ /* 0x000fe200078e0200 */
[C---:B------:R-:W-:Y:S02]  /*0690*/  LOP3.LUT R66, R70.reuse, 0x8, RZ, 0xfc, !PT ;  /* 0x0000000846427812 */ /* 0x040fe400078efcff */
[----:B------:R-:W-:-:S02]  /*06a0*/  LOP3.LUT R65, R70, 0xa, RZ, 0xfc, !PT ;  /* 0x0000000a46417812 */ /* 0x000fc400078efcff */
[C---:B------:R-:W-:Y:S02]  /*06b0*/  LOP3.LUT R64, R70.reuse, 0xc, RZ, 0xfc, !PT ;  /* 0x0000000c46407812 */ /* 0x040fe400078efcff */
[C---:B------:R-:W-:Y:S02]  /*06c0*/  LOP3.LUT R63, R70.reuse, 0xe, RZ, 0xfc, !PT ;  /* 0x0000000e463f7812 */ /* 0x040fe400078efcff */
[C---:B------:R-:W-:Y:S02]  /*06d0*/  LOP3.LUT R62, R70.reuse, 0x10, RZ, 0xfc, !PT ;  /* 0x00000010463e7812 */ /* 0x040fe400078efcff */
[C---:B------:R-:W-:Y:S02]  /*06e0*/  LOP3.LUT R61, R70.reuse, 0x12, RZ, 0xfc, !PT ;  /* 0x00000012463d7812 */ /* 0x040fe400078efcff */
        /* <DEDUP_REMOVED lines=21> */
[----:B------:R-:W-:Y:S01]  /*0840*/  LOP3.LUT R7, R70, 0x3e, RZ, 0xfc, !PT ;  /* 0x0000003e46077812 */ /* 0x000fe200078efcff */
[----:B------:R-:W-:Y:S06]  /*0850*/  @!P0 BRA `(.L_x_0) ;  /* 0x0000004000788947 */ /* 0x000fec0003800000 */
[----:B------:R-:W-:Y:S01]  /*0860*/  IABS R75, R37 ;  /* 0x00000025004b7213 */ /* 0x000fe20000000000 */
[----:B------:R-:W-:Y:S01]  /*0870*/  ULDC UR4, c[0x0][0x234] ;  /* 0x00008d0000047ab9 */ /* 0x000fe20000000800 */
[----:B------:R-:W-:Y:S01]  /*0880*/  IABS R80, R36 ;  /* 0x0000002400507213 */ /* 0x000fe20000000000 */
[----:B------:R-:W-:Y:S01]  /*0890*/  ULDC.64 UR6, c[0x0][0x210] ;  /* 0x0000840000067ab9 */ /* 0x000fe20000000a00 */
[----:B------:R-:W0:Y:S01]  /*08a0*/  I2F.RP R0, R75 ;  /* 0x0000004b00007306 */ /* 0x000e220000209400 */
[----:B------:R-:W-:Y:S01]  /*08b0*/  IABS R30, R10 ;  /* 0x0000000a001e7213 */ /* 0x000fe20000000000 */
[----:B------:R-:W1:Y:S01]  /*08c0*/  LDC R88, c[0x0][0x23c] ;  /* 0x00008f00ff587b82 */ /* 0x000e620000000800 */
[----:B------:R-:W-:Y:S01]  /*08d0*/  IABS R28, R9 ;  /* 0x00000009001c7213 */ /* 0x000fe20000000000 */
[----:B------:R-:W-:Y:S01]  /*08e0*/  USHF.R.U32.HI UR13, URZ, 0x4, UR12 ;  /* 0x000000043f0d7899 */ /* 0x000fe2000801160c */
[----:B------:R-:W-:Y:S01]  /*08f0*/  IABS R32, R11 ;  /* 0x0000000b00207213 */ /* 0x000fe20000000000 */
[----:B------:R-:W-:Y:S01]  /*0900*/  UMOV UR5, URZ ;  /* 0x0000003f00057c82 */ /* 0x000fe20008000000 */
[----:B------:R-:W-:Y:S01]  /*0910*/  IABS R34, R12 ;  /* 0x0000000c00227213 */ /* 0x000fe20000000000 */
[----:B------:R-:W2:Y:S01]  /*0920*/  I2F.RP R24, R80 ;  /* 0x0000005000187306 */ /* 0x000ea20000209400 */
[----:B------:R-:W-:Y:S01]  /*0930*/  IABS R38, R13 ;  /* 0x0000000d00267213 */ /* 0x000fe20000000000 */
[----:B------:R-:W3:Y:S01]  /*0940*/  LDC R112, c[0x0][0x238] ;  /* 0x00008e00ff707b82 */ /* 0x000ee20000000800 */
[----:B------:R-:W-:Y:S01]  /*0950*/  IABS R40, R18 ;  /* 0x0000001200287213 */ /* 0x000fe20000000000 */
[----:B------:R-:W-:Y:S01]  /*0960*/  USGXT.U32 UR13, UR13, 0xe ;  /* 0x0000000e0d0d789a */ /* 0x000fe20008000000 */
[----:B------:R-:W-:Y:S01]  /*0970*/  IABS R42, R20 ;  /* 0x00000014002a7213 */ /* 0x000fe20000000000 */
[----:B------:R-:W-:Y:S01]  /*0980*/  ULDC UR14, c[0x0][0x230] ;  /* 0x00008c00000e7ab9 */ /* 0x000fe20000000800 */
[----:B------:R-:W-:Y:S01]  /*0990*/  IABS R44, R22 ;  /* 0x00000016002c7213 */ /* 0x000fe20000000000 */
[----:B0-----:R-:W0:Y:S01]  /*09a0*/  MUFU.RCP R0, R0 ;  /* 0x0000000000007308 */ /* 0x001e220000001000 */
[----:B------:R-:W-:Y:S01]  /*09b0*/  IABS R46, R23 ;  /* 0x00000017002e7213 */ /* 0x000fe20000000000 */
[----:B------:R-:W-:Y:S01]  /*09c0*/  UIADD3 UR8, UP0, UR13, 0x80, URZ ;  /* 0x000000800d087890 */ /* 0x000fe2000ff1e03f */
[----:B------:R-:W-:-:S02]  /*09d0*/  IABS R48, R59 ;  /* 0x0000003b00307213 */ /* 0x000fc40000000000 */
[----:B------:R-:W-:Y:S02]  /*09e0*/  IABS R50, R60 ;  /* 0x0000003c00327213 */ /* 0x000fe40000000000 */
[----:B------:R-:W-:Y:S01]  /*09f0*/  IABS R52, R62 ;  /* 0x0000003e00347213 */ /* 0x000fe20000000000 */
[----:B--2---:R-:W2:Y:S01]  /*0a00*/  MUFU.RCP R24, R24 ;  /* 0x0000001800187308 */ /* 0x004ea20000001000 */
[----:B------:R-:W-:Y:S01]  /*0a10*/  IABS R54, R64 ;  /* 0x0000004000367213 */ /* 0x000fe20000000000 */
[----:B-1----:R-:W-:Y:S01]  /*0a20*/  IMAD R87, R87, R88, RZ ;  /* 0x0000005857577224 */ /* 0x002fe200078e02ff */
[----:B------:R-:W-:Y:S01]  /*0a30*/  IABS R74, R65 ;  /* 0x00000041004a7213 */ /* 0x000fe20000000000 */
[----:B------:R-:W-:Y:S01]  /*0a40*/  IMAD.SHL.U32 R88, R88, 0x40, RZ ;  /* 0x0000004058587824 */ /* 0x000fe200078e00ff */
[----:B------:R-:W-:Y:S02]  /*0a50*/  IABS R76, R68 ;  /* 0x00000044004c7213 */ /* 0x000fe40000000000 */
[----:B------:R-:W-:Y:S01]  /*0a60*/  IABS R78, R69 ;  /* 0x00000045004e7213 */ /* 0x000fe20000000000 */
[----:B0-----:R-:W-:Y:S01]  /*0a70*/  VIADD R2, R0, 0xffffffe ;  /* 0x0ffffffe00027836 */ /* 0x001fe20000000000 */
[----:B------:R-:W-:Y:S01]  /*0a80*/  SHF.R.S32.HI R73, RZ, 0x6, R72 ;  /* 0x00000006ff497819 */ /* 0x000fe20000011448 */
[----:B---3--:R-:W-:Y:S01]  /*0a90*/  IMAD.SHL.U32 R106, R112, 0x40, RZ ;  /* 0x00000040706a7824 */ /* 0x008fe200078e00ff */
[C---:B------:R-:W-:Y:S01]  /*0aa0*/  LEA.HI R89, R72.reuse, 0x1e, RZ, 0x1a ;  /* 0x0000001e48597811 */ /* 0x040fe200078fd0ff */
[----:B------:R0:W1:Y:S01]  /*0ab0*/  F2I.FTZ.U32.TRUNC.NTZ R3, R2 ;  /* 0x0000000200037305 */ /* 0x000062000021f000 */
[----:B------:R-:W-:Y:S01]  /*0ac0*/  SGXT R73, R73, 0x1 ;  /* 0x000000014949781a */ /* 0x000fe20000000200 */
[-C--:B------:R-:W-:Y:S01]  /*0ad0*/  IMAD R109, R71, R112.reuse, RZ ;  /* 0x00000070476d7224 */ /* 0x080fe200078e02ff */
[----:B------:R-:W-:Y:S01]  /*0ae0*/  LEA.HI R90, R72, 0xe, RZ, 0x1a ;  /* 0x0000000e485a7811 */ /* 0x000fe200078fd0ff */
[----:B--2---:R-:W-:Y:S01]  /*0af0*/  VIADD R4, R24, 0xffffffe ;  /* 0x0ffffffe18047836 */ /* 0x004fe20000000000 */
[----:B------:R-:W-:Y:S01]  /*0b00*/  IABS R24, R7 ;  /* 0x0000000700187213 */ /* 0x000fe20000000000 */
[-C--:B------:R-:W-:Y:S01]  /*0b10*/  IMAD R89, R89, R112.reuse, RZ ;  /* 0x0000007059597224 */ /* 0x080fe200078e02ff */
[----:B------:R-:W-:Y:S01]  /*0b20*/  LOP3.LUT R73, R73, 0x90, RZ, 0xc0, !PT ;  /* 0x0000009049497812 */ /* 0x000fe200078ec0ff */
[----:B------:R2:W3:Y:S01]  /*0b30*/  F2I.FTZ.U32.TRUNC.NTZ R5, R4 ;  /* 0x0000000400057305 */ /* 0x0004e2000021f000 */
[----:B0-----:R-:W-:Y:S01]  /*0b40*/  IMAD.MOV.U32 R2, RZ, RZ, RZ ;  /* 0x000000ffff027224 */ /* 0x001fe200078e00ff */
[C---:B------:R-:W-:Y:S01]  /*0b50*/  LOP3.LUT R91, R71.reuse, 0x22, RZ, 0xfc, !PT ;  /* 0x00000022475b7812 */ /* 0x040fe200078efcff */
[----:B------:R-:W-:Y:S01]  /*0b60*/  IMAD R90, R90, R112, RZ ;  /* 0x000000705a5a7224 */ /* 0x000fe200078e02ff */
[----:B------:R-:W-:-:S02]  /*0b70*/  LOP3.LUT R92, R71, 0x20, RZ, 0xfc, !PT ;  /* 0x00000020475c7812 */ /* 0x000fc400078efcff */
[C---:B------:R-:W-:Y:S01]  /*0b80*/  LOP3.LUT R93, R71.reuse, 0x1c, RZ, 0xfc, !PT ;  /* 0x0000001c475d7812 */ /* 0x040fe200078efcff */
[--C-:B-1----:R-:W-:Y:S01]  /*0b90*/  IMAD.MOV R26, RZ, RZ, -R3.reuse ;  /* 0x000000ffff1a7224 */ /* 0x102fe200078e0a03 */
[C---:B------:R-:W-:Y:S01]  /*0ba0*/  LOP3.LUT R94, R71.reuse, 0x1a, RZ, 0xfc, !PT ;  /* 0x0000001a475e7812 */ /* 0x040fe200078efcff */
[----:B--2---:R-:W-:Y:S01]  /*0bb0*/  IMAD.MOV.U32 R4, RZ, RZ, RZ ;  /* 0x000000ffff047224 */ /* 0x004fe200078e00ff */
[----:B------:R-:W-:Y:S01]  /*0bc0*/  LOP3.LUT R95, R71, 0x18, RZ, 0xfc, !PT ;  /* 0x00000018475f7812 */ /* 0x000fe200078efcff */
[----:B------:R-:W-:Y:S01]  /*0bd0*/  IMAD R25, R26, R75, RZ ;  /* 0x0000004b1a197224 */ /* 0x000fe200078e02ff */
[----:B------:R-:W-:Y:S01]  /*0be0*/  IABS R26, R8 ;  /* 0x00000008001a7213 */ /* 0x000fe20000000000 */
[----:B------:R-:W-:Y:S01]  /*0bf0*/  IMAD R91, R91, R112, RZ ;  /* 0x000000705b5b7224 */ /* 0x000fe200078e02ff */
[----:B------:R-:W-:Y:S01]  /*0c00*/  LOP3.LUT R96, R71, 0x16, RZ, 0xfc, !PT ;  /* 0x0000001647607812 */ /* 0x000fe200078efcff */
[----:B------:R-:W-:Y:S01]  /*0c10*/  IMAD.HI.U32 R3, R3, R25, R2 ;  /* 0x0000001903037227 */ /* 0x000fe200078e0002 */
[----:B------:R-:W-:-:S02]  /*0c20*/  LOP3.LUT R97, R71, 0x14, RZ, 0xfc, !PT ;  /* 0x0000001447617812 */ /* 0x000fc400078efcff */
[C---:B------:R-:W-:Y:S01]  /*0c30*/  LOP3.LUT R98, R71.reuse, 0x12, RZ, 0xfc, !PT ;  /* 0x0000001247627812 */ /* 0x040fe200078efcff */
[----:B---3--:R-:W-:Y:S01]  /*0c40*/  IMAD.MOV R55, RZ, RZ, -R5 ;  /* 0x000000ffff377224 */ /* 0x008fe200078e0a05 */
[----:B------:R-:W-:Y:S01]  /*0c50*/  LOP3.LUT R99, R71, 0x10, RZ, 0xfc, !PT ;  /* 0x0000001047637812 */ /* 0x000fe200078efcff */
[----:B------:R-:W-:Y:S01]  /*0c60*/  IMAD.HI.U32 R0, R3, R24, RZ ;  /* 0x0000001803007227 */ /* 0x000fe200078e00ff */
[C---:B------:R-:W-:Y:S02]  /*0c70*/  LOP3.LUT R100, R71.reuse, 0xc, RZ, 0xfc, !PT ;  /* 0x0000000c47647812 */ /* 0x040fe400078efcff */
[----:B------:R-:W-:Y:S01]  /*0c80*/  LOP3.LUT R101, R71, 0xa, RZ, 0xfc, !PT ;  /* 0x0000000a47657812 */ /* 0x000fe200078efcff */
[----:B------:R-:W-:Y:S01]  /*0c90*/  IMAD R55, R55, R80, RZ ;  /* 0x0000005037377224 */ /* 0x000fe200078e02ff */
[----:B------:R-:W-:Y:S01]  /*0ca0*/  LOP3.LUT R102, R71, 0x8, RZ, 0xfc, !PT ;  /* 0x0000000847667812 */ /* 0x000fe200078efcff */
[----:B------:R-:W-:Y:S01]  /*0cb0*/  IMAD.HI.U32 R2, R3, R26, RZ ;  /* 0x0000001a03027227 */ /* 0x000fe200078e00ff */
[----:B------:R-:W-:-:S02]  /*0cc0*/  LOP3.LUT R103, R71, 0x6, RZ, 0xfc, !PT ;  /* 0x0000000647677812 */ /* 0x000fc400078efcff */
[C---:B------:R-:W-:Y:S01]  /*0cd0*/  LOP3.LUT R104, R71.reuse, 0x4, RZ, 0xfc, !PT ;  /* 0x0000000447687812 */ /* 0x040fe200078efcff */
[----:B------:R-:W-:Y:S01]  /*0ce0*/  IMAD.MOV R0, RZ, RZ, -R0 ;  /* 0x000000ffff007224 */ /* 0x000fe200078e0a00 */
[----:B------:R-:W-:Y:S01]  /*0cf0*/  LOP3.LUT R105, R71, 0x2, RZ, 0xfc, !PT ;  /* 0x0000000247697812 */ /* 0x000fe200078efcff */
[----:B------:R-:W-:Y:S01]  /*0d00*/  IMAD.HI.U32 R55, R5, R55, R4 ;  /* 0x0000003705377227 */ /* 0x000fe200078e0004 */
[C---:B------:R-:W-:Y:S02]  /*0d10*/  LOP3.LUT R77, R71.reuse, 0x2c, RZ, 0xfc, !PT ;  /* 0x0000002c474d7812 */ /* 0x040fe400078efcff */
[C---:B------:R-:W-:Y:S01]  /*0d20*/  LOP3.LUT R79, R71.reuse, 0x30, RZ, 0xfc, !PT ;  /* 0x00000030474f7812 */ /* 0x040fe200078efcff */
[----:B------:R-:W-:Y:S01]  /*0d30*/  IMAD.MOV R4, RZ, RZ, -R2 ;  /* 0x000000ffff047224 */ /* 0x000fe200078e0a02 */
[----:B------:R-:W-:Y:S01]  /*0d40*/  LOP3.LUT R81, R71, 0x34, RZ, 0xfc, !PT ;  /* 0x0000003447517812 */ /* 0x000fe200078efcff */
[----:B------:R-:W-:Y:S01]  /*0d50*/  IMAD.HI.U32 R5, R3, R30, RZ ;  /* 0x0000001e03057227 */ /* 0x000fe200078e00ff */
[----:B------:R-:W-:-:S02]  /*0d60*/  LOP3.LUT R82, R71, 0x36, RZ, 0xfc, !PT ;  /* 0x0000003647527812 */ /* 0x000fc400078efcff */
[----:B------:R-:W-:Y:S01]  /*0d70*/  LOP3.LUT R83, R71, 0x38, RZ, 0xfc, !PT ;  /* 0x0000003847537812 */ /* 0x000fe200078efcff */
[----:B------:R-:W-:Y:S01]  /*0d80*/  IMAD R2, R75, R0, R24 ;  /* 0x000000004b027224 */ /* 0x000fe200078e0218 */
[----:B------:R-:W-:Y:S01]  /*0d90*/  LOP3.LUT R84, R71, 0x3a, RZ, 0xfc, !PT ;  /* 0x0000003a47547812 */ /* 0x000fe200078efcff */
[----:B------:R-:W-:Y:S01]  /*0da0*/  IMAD R4, R75, R4, R26 ;  /* 0x000000044b047224 */ /* 0x000fe200078e021a */
[----:B------:R-:W-:Y:S01]  /*0db0*/  LOP3.LUT R85, R71, 0x3c, RZ, 0xfc, !PT ;  /* 0x0000003c47557812 */ /* 0x000fe200078efcff */
[----:B------:R-:W-:Y:S01]  /*0dc0*/  IMAD.HI.U32 R0, R3, R28, RZ ;  /* 0x0000001c03007227 */ /* 0x000fe200078e00ff */
[C---:B------:R-:W-:Y:S02]  /*0dd0*/  ISETP.GT.U32.AND P4, PT, R75.reuse, R2, PT ;  /* 0x000000024b00720c */ /* 0x040fe40003f84070 */
[----:B------:R-:W-:Y:S01]  /*0de0*/  ISETP.GT.U32.AND P1, PT, R75, R4, PT ;  /* 0x000000044b00720c */ /* 0x000fe20003f24070 */
[----:B------:R-:W-:Y:S01]  /*0df0*/  IMAD.HI.U32 R24, R3, R32, RZ ;  /* 0x0000002003187227 */ /* 0x000fe200078e00ff */
[----:B------:R-:W-:-:S03]  /*0e00*/  LEA.HI R86, R72, 0x3e, RZ, 0x1a ;  /* 0x0000003e48567811 */ /* 0x000fc600078fd0ff */
[----:B------:R-:W-:Y:S02]  /*0e10*/  IMAD.MOV R26, RZ, RZ, -R5 ;  /* 0x000000ffff1a7224 */ /* 0x000fe400078e0a05 */
[----:B------:R-:W-:Y:S02]  /*0e20*/  IMAD.MOV R25, RZ, RZ, -R0 ;  /* 0x000000ffff197224 */ /* 0x000fe400078e0a00 */
[----:B------:R-:W-:Y:S02]  /*0e30*/  IMAD.MOV R27, RZ, RZ, -R24 ;  /* 0x000000ffff1b7224 */ /* 0x000fe400078e0a18 */
[----:B------:R-:W-:-:S04]  /*0e40*/  IMAD.HI.U32 R0, R3, R34, RZ ;  /* 0x0000002203007227 */ /* 0x000fc800078e00ff */
[----:B------:R-:W-:Y:S01]  /*0e50*/  IMAD R24, R75, R26, R30 ;  /* 0x0000001a4b187224 */ /* 0x000fe200078e021e */
[----:B------:R-:W-:Y:S01]  /*0e60*/  IABS R30, R14 ;  /* 0x0000000e001e7213 */ /* 0x000fe20000000000 */
[----:B------:R-:W-:-:S03]  /*0e70*/  IMAD.HI.U32 R26, R3, R38, RZ ;  /* 0x00000026031a7227 */ /* 0x000fc600078e00ff */
[C---:B------:R-:W-:Y:S01]  /*0e80*/  ISETP.GT.U32.AND P0, PT, R75.reuse, R24, PT ;  /* 0x000000184b00720c */ /* 0x040fe20003f04070 */
[C---:B------:R-:W-:Y:S02]  /*0e90*/  IMAD R5, R75.reuse, R25, R28 ;  /* 0x000000194b057224 */ /* 0x040fe400078e021c */
[----:B------:R-:W-:Y:S02]  /*0ea0*/  IMAD.MOV R0, RZ, RZ, -R0 ;  /* 0x000000ffff007224 */ /* 0x000fe400078e0a00 */
[C---:B------:R-:W-:Y:S01]  /*0eb0*/  IMAD R25, R75.reuse, R27, R32 ;  /* 0x0000001b4b197224 */ /* 0x040fe200078e0220 */
[----:B------:R-:W-:Y:S01]  /*0ec0*/  IABS R32, R15 ;  /* 0x0000000f00207213 */ /* 0x000fe20000000000 */
[----:B------:R-:W-:Y:S01]  /*0ed0*/  IMAD.MOV R27, RZ, RZ, -R26 ;  /* 0x000000ffff1b7224 */ /* 0x000fe200078e0a1a */
[C---:B------:R-:W-:Y:S01]  /*0ee0*/  ISETP.GT.U32.AND P3, PT, R75.reuse, R5, PT ;  /* 0x000000054b00720c */ /* 0x040fe20003f64070 */
[C---:B------:R-:W-:Y:S01]  /*0ef0*/  IMAD R26, R75.reuse, R0, R34 ;  /* 0x000000004b1a7224 */ /* 0x040fe200078e0222 */
[----:B------:R-:W-:Y:S01]  /*0f00*/  IABS R34, R16 ;  /* 0x0000001000227213 */ /* 0x000fe20000000000 */
[----:B------:R-:W-:Y:S01]  /*0f10*/  IMAD R27, R75, R27, R38 ;  /* 0x0000001b4b1b7224 */ /* 0x000fe200078e0226 */
[----:B------:R-:W-:Y:S01]  /*0f20*/  IABS R38, R17 ;  /* 0x0000001100267213 */ /* 0x000fe20000000000 */
[----:B------:R-:W-:Y:S01]  /*0f30*/  IMAD.HI.U32 R0, R3, R30, RZ ;  /* 0x0000001e03007227 */ /* 0x000fe200078e00ff */
[----:B------:R-:W-:-:S02]  /*0f40*/  ISETP.GT.U32.AND P2, PT, R75, R25, PT ;  /* 0x000000194b00720c */ /* 0x000fc40003f44070 */
[----:B------:R-:W-:Y:S01]  /*0f50*/  ISETP.GT.U32.AND P5, PT, R75, R26, PT ;  /* 0x0000001a4b00720c */ /* 0x000fe20003fa4070 */
[----:B------:R-:W-:-:S04]  /*0f60*/  IMAD.HI.U32 R28, R3, R32, RZ ;  /* 0x00000020031c7227 */ /* 0x000fc800078e00ff */
[----:B------:R-:W-:Y:S02]  /*0f70*/  IMAD.MOV R31, RZ, RZ, -R0 ;  /* 0x000000ffff1f7224 */ /* 0x000fe400078e0a00 */
[----:B------:R-:W-:-:S04]  /*0f80*/  IMAD.HI.U32 R29, R3, R34, RZ ;  /* 0x00000022031d7227 */ /* 0x000fc800078e00ff */
[----:B------:R-:W-:-:S04]  /*0f90*/  IMAD.HI.U32 R0, R3, R38, RZ ;  /* 0x0000002603007227 */ /* 0x000fc800078e00ff */
[----:B------:R-:W-:Y:S02]  /*0fa0*/  IMAD.MOV R33, RZ, RZ, -R28 ;  /* 0x000000ffff217224 */ /* 0x000fe400078e0a1c */
[----:B------:R-:W-:Y:S02]  /*0fb0*/  IMAD R28, R75, R31, R30 ;  /* 0x0000001f4b1c7224 */ /* 0x000fe400078e021e */
[----:B------:R-:W-:-:S04]  /*0fc0*/  IMAD.HI.U32 R31, R3, R40, RZ ;  /* 0x00000028031f7227 */ /* 0x000fc800078e00ff */
[----:B------:R-:W-:Y:S02]  /*0fd0*/  IMAD.MOV R35, RZ, RZ, -R29 ;  /* 0x000000ffff237224 */ /* 0x000fe400078e0a1d */
[----:B------:R-:W-:Y:S02]  /*0fe0*/  IMAD.MOV R0, RZ, RZ, -R0 ;  /* 0x000000ffff007224 */ /* 0x000fe400078e0a00 */
[C---:B------:R-:W-:Y:S01]  /*0ff0*/  IMAD R29, R75.reuse, R33, R32 ;  /* 0x000000214b1d7224 */ /* 0x040fe200078e0220 */
[----:B------:R-:W-:Y:S01]  /*1000*/  IABS R33, R19 ;  /* 0x0000001300217213 */ /* 0x000fe20000000000 */
[----:B------:R-:W-:Y:S02]  /*1010*/  IMAD.MOV R32, RZ, RZ, -R31 ;  /* 0x000000ffff207224 */ /* 0x000fe400078e0a1f */
[----:B------:R-:W-:Y:S01]  /*1020*/  IMAD R31, R75, R0, R38 ;  /* 0x000000004b1f7224 */ /* 0x000fe200078e0226 */
[----:B------:R-:W-:Y:S01]  /*1030*/  IABS R0, R21 ;  /* 0x0000001500007213 */ /* 0x000fe20000000000 */
[----:B------:R-:W-:-:S02]  /*1040*/  IMAD.MOV.U32 R38, RZ, RZ, R33 ;  /* 0x000000ffff267224 */ /* 0x000fc400078e0021 */
[----:B------:R-:W-:Y:S02]  /*1050*/  IMAD R32, R75, R32, R40 ;  /* 0x000000204b207224 */ /* 0x000fe400078e0228 */
[----:B------:R-:W-:Y:S02]  /*1060*/  IMAD.MOV.U32 R40, RZ, RZ, R0 ;  /* 0x000000ffff287224 */ /* 0x000fe400078e0000 */
[----:B------:R-:W-:-:S04]  /*1070*/  IMAD.HI.U32 R0, R3, R38, RZ ;  /* 0x0000002603007227 */ /* 0x000fc800078e00ff */
[----:B------:R-:W-:Y:S02]  /*1080*/  IMAD R30, R75, R35, R34 ;  /* 0x000000234b1e7224 */ /* 0x000fe400078e0222 */
        /* <DEDUP_REMOVED lines=12> */
[C---:B------:R-:W-:Y:S01]  /*1150*/  IMAD R35, R75.reuse, R41, R40 ;  /* 0x000000294b237224 */ /* 0x040fe200078e0228 */
[----:B------:R-:W-:Y:S01]  /*1160*/  IABS R40, R57 ;  /* 0x0000003900287213 */ /* 0x000fe20000000000 */
[C---:B------:R-:W-:Y:S01]  /*1170*/  IMAD R38, R75.reuse, R0, R44 ;  /* 0x000000004b267224 */ /* 0x040fe200078e022c */
[----:B------:R-:W-:Y:S01]  /*1180*/  IABS R0, R58 ;  /* 0x0000003a00007213 */ /* 0x000fe20000000000 */
[----:B------:R-:W-:-:S02]  /*1190*/  IMAD R39, R75, R39, R46 ;  /* 0x000000274b277224 */ /* 0x000fc400078e022e */
[----:B------:R-:W-:Y:S02]  /*11a0*/  IMAD.MOV.U32 R44, RZ, RZ, R40 ;  /* 0x000000ffff2c7224 */ /* 0x000fe400078e0028 */
[----:B------:R-:W-:Y:S02]  /*11b0*/  IMAD.MOV.U32 R46, RZ, RZ, R0 ;  /* 0x000000ffff2e7224 */ /* 0x000fe400078e0000 */
[----:B------:R-:W-:-:S04]  /*11c0*/  IMAD.HI.U32 R0, R3, R42, RZ ;  /* 0x0000002a03007227 */ /* 0x000fc800078e00ff */
        /* <DEDUP_REMOVED lines=15> */
[C---:B------:R-:W-:Y:S02]  /*12c0*/  IMAD R44, R75.reuse, R44, R50 ;  /* 0x0000002c4b2c7224 */ /* 0x040fe400078e0232 */
[----:B------:R-:W-:Y:S02]  /*12d0*/  IMAD.MOV.U32 R50, RZ, RZ, R0 ;  /* 0x000000ffff327224 */ /* 0x000fe400078e0000 */
[----:B------:R-:W-:Y:S02]  /*12e0*/  IMAD R42, R75, R47, R46 ;  /* 0x0000002f4b2a7224 */ /* 0x000fe400078e022e */
[----:B------:R-:W-:-:S04]  /*12f0*/  IMAD.HI.U32 R0, R3, R48, RZ ;  /* 0x0000003003007227 */ /* 0x000fc800078e00ff */
[----:B------:R-:W-:-:S04]  /*1300*/  IMAD.HI.U32 R46, R3, R50, RZ ;  /* 0x00000032032e7227 */ /* 0x000fc800078e00ff */
[----:B------:R-:W-:-:S04]  /*1310*/  IMAD.HI.U32 R45, R3, R52, RZ ;  /* 0x00000034032d7227 */ /* 0x000fc800078e00ff */
[----:B------:R-:W-:Y:S02]  /*1320*/  IMAD.MOV R47, RZ, RZ, -R0 ;  /* 0x000000ffff2f7224 */ /* 0x000fe400078e0a00 */
[----:B------:R-:W-:Y:S02]  /*1330*/  IMAD.MOV R51, RZ, RZ, -R46 ;  /* 0x000000ffff337224 */ /* 0x000fe400078e0a2e */
[----:B------:R-:W-:-:S04]  /*1340*/  IMAD.HI.U32 R0, R3, R54, RZ ;  /* 0x0000003603007227 */ /* 0x000fc800078e00ff */
[----:B------:R-:W-:Y:S02]  /*1350*/  IMAD.MOV R49, RZ, RZ, -R45 ;  /* 0x000000ffff317224 */ /* 0x000fe400078e0a2d */
[----:B------:R-:W-:Y:S02]  /*1360*/  IMAD R45, R75, R47, R48 ;  /* 0x0000002f4b2d7224 */ /* 0x000fe400078e0230 */
[----:B------:R-:W-:-:S04]  /*1370*/  IMAD.HI.U32 R48, R3, R74, RZ ;  /* 0x0000004a03307227 */ /* 0x000fc800078e00ff */
[C---:B------:R-:W-:Y:S01]  /*1380*/  IMAD R47, R75.reuse, R51, R50 ;  /* 0x000000334b2f7224 */ /* 0x040fe200078e0232 */
[----:B------:R-:W-:Y:S01]  /*1390*/  IABS R50, R70 ;  /* 0x0000004600327213 */ /* 0x000fe20000000000 */
[----:B------:R-:W-:Y:S02]  /*13a0*/  IMAD.MOV R0, RZ, RZ, -R0 ;  /* 0x000000ffff007224 */ /* 0x000fe400078e0a00 */
[C---:B------:R-:W-:Y:S01]  /*13b0*/  IMAD R46, R75.reuse, R49, R52 ;  /* 0x000000314b2e7224 */ /* 0x040fe200078e0234 */
[----:B------:R-:W-:Y:S01]  /*13c0*/  IABS R52, R66 ;  /* 0x0000004200347213 */ /* 0x000fe20000000000 */
[----:B------:R-:W-:Y:S02]  /*13d0*/  IMAD.MOV R49, RZ, RZ, -R48 ;  /* 0x000000ffff317224 */ /* 0x000fe400078e0a30 */
[----:B------:R-:W-:Y:S01]  /*13e0*/  IMAD R48, R75, R0, R54 ;  /* 0x000000004b307224 */ /* 0x000fe200078e0236 */
[----:B------:R-:W-:Y:S01]  /*13f0*/  IABS R0, R67 ;  /* 0x0000004300007213 */ /* 0x000fe20000000000 */
[----:B------:R-:W-:-:S02]  /*1400*/  IMAD.MOV.U32 R54, RZ, RZ, R50 ;  /* 0x000000ffff367224 */ /* 0x000fc400078e0032 */
[----:B------:R-:W-:Y:S02]  /*1410*/  @!P3 IMAD.IADD R5, R5, 0x1, -R75 ;  /* 0x000000010505b824 */ /* 0x000fe400078e0a4b */
[----:B------:R-:W-:-:S04]  /*1420*/  IMAD.HI.U32 R50, R3, R54, RZ ;  /* 0x0000003603327227 */ /* 0x000fc800078e00ff */
[----:B------:R-:W-:Y:S02]  /*1430*/  IMAD.MOV R53, RZ, RZ, -R50 ;  /* 0x000000ffff357224 */ /* 0x000fe400078e0a32 */
[--C-:B------:R-:W-:Y:S01]  /*1440*/  @!P4 IMAD.IADD R2, R2, 0x1, -R75.reuse ;  /* 0x000000010202c824 */ /* 0x100fe200078e0a4b */
[C---:B------:R-:W-:Y:S01]  /*1450*/  ISETP.GT.U32.AND P4, PT, R75.reuse, R28, PT ;  /* 0x0000001c4b00720c */ /* 0x040fe20003f84070 */
[C---:B------:R-:W-:Y:S02]  /*1460*/  IMAD R54, R75.reuse, R53, R54 ;  /* 0x000000354b367224 */ /* 0x040fe400078e0236 */
[--C-:B------:R-:W-:Y:S01]  /*1470*/  @!P1 IMAD.IADD R4, R4, 0x1, -R75.reuse ;  /* 0x0000000104049824 */ /* 0x100fe200078e0a4b */
[C---:B------:R-:W-:Y:S01]  /*1480*/  ISETP.GT.U32.AND P1, PT, R75.reuse, R29, PT ;  /* 0x0000001d4b00720c */ /* 0x040fe20003f24070 */
[--C-:B------:R-:W-:Y:S01]  /*1490*/  @!P0 IMAD.IADD R24, R24, 0x1, -R75.reuse ;  /* 0x0000000118188824 */ /* 0x100fe200078e0a4b */
[----:B------:R-:W-:Y:S01]  /*14a0*/  ISETP.GT.U32.AND P6, PT, R75, R54, PT ;  /* 0x000000364b00720c */ /* 0x000fe20003fc4070 */
[--C-:B------:R-:W-:Y:S01]  /*14b0*/  @!P2 IMAD.IADD R25, R25, 0x1, -R75.reuse ;  /* 0x000000011919a824 */ /* 0x100fe200078e0a4b */
[C---:B------:R-:W-:Y:S01]  /*14c0*/  ISETP.GT.U32.AND P0, PT, R75.reuse, R2, PT ;  /* 0x000000024b00720c */ /* 0x040fe20003f04070 */
[--C-:B------:R-:W-:Y:S01]  /*14d0*/  @!P5 IMAD.IADD R26, R26, 0x1, -R75.reuse ;  /* 0x000000011a1ad824 */ /* 0x100fe200078e0a4b */
[C---:B------:R-:W-:Y:S01]  /*14e0*/  ISETP.GT.U32.AND P2, PT, R75.reuse, R4, PT ;  /* 0x000000044b00720c */ /* 0x040fe20003f44070 */
[C---:B------:R-:W-:Y:S01]  /*14f0*/  IMAD R49, R75.reuse, R49, R74 ;  /* 0x000000314b317224 */ /* 0x040fe200078e024a */
[C---:B------:R-:W-:Y:S01]  /*1500*/  ISETP.GT.U32.AND P5, PT, R75.reuse, R5, PT ;  /* 0x000000054b00720c */ /* 0x040fe20003fa4070 */
[----:B------:R-:W-:Y:S01]  /*1510*/  @!P4 IMAD.IADD R28, R28, 0x1, -R75 ;  /* 0x000000011c1cc824 */ /* 0x000fe200078e0a4b */
[----:B------:R-:W-:Y:S01]  /*1520*/  ISETP.GT.U32.AND P4, PT, R75, R24, PT ;  /* 0x000000184b00720c */ /* 0x000fe20003f84070 */
[----:B------:R-:W-:-:S02]  /*1530*/  IMAD.MOV.U32 R74, RZ, RZ, R0 ;  /* 0x000000ffff4a7224 */ /* 0x000fc400078e0000 */
[--C-:B------:R-:W-:Y:S01]  /*1540*/  @!P1 IMAD.IADD R29, R29, 0x1, -R75.reuse ;  /* 0x000000011d1d9824 */ /* 0x100fe200078e0a4b */
[C---:B------:R-:W-:Y:S01]  /*1550*/  ISETP.GT.U32.AND P1, PT, R75.reuse, R25, PT ;  /* 0x000000194b00720c */ /* 0x040fe20003f24070 */
[--C-:B------:R-:W-:Y:S01]  /*1560*/  @!P6 IMAD.IADD R54, R54, 0x1, -R75.reuse ;  /* 0x000000013636e824 */ /* 0x100fe200078e0a4b */
[C---:B------:R-:W-:Y:S01]  /*1570*/  ISETP.GT.U32.AND P6, PT, R75.reuse, R27, PT ;  /* 0x0000001b4b00720c */ /* 0x040fe20003fc4070 */
[--C-:B------:R-:W-:Y:S02]  /*1580*/  @!P0 IMAD.IADD R2, R2, 0x1, -R75.reuse ;  /* 0x0000000102028824 */ /* 0x100fe400078e0a4b */
[--C-:B------:R-:W-:Y:S01]  /*1590*/  @!P2 IMAD.IADD R4, R4, 0x1, -R75.reuse ;  /* 0x000000010404a824 */ /* 0x100fe200078e0a4b */
[----:B------:R-:W-:Y:S01]  /*15a0*/  ISETP.GT.U32.AND P3, PT, R75, R54, PT ;  /* 0x000000364b00720c */ /* 0x000fe20003f64070 */
[--C-:B------:R-:W-:Y:S01]  /*15b0*/  @!P5 IMAD.IADD R5, R5, 0x1, -R75.reuse ;  /* 0x000000010505d824 */ /* 0x100fe200078e0a4b */
[C---:B------:R-:W-:Y:S01]  /*15c0*/  ISETP.GT.U32.AND P2, PT, R75.reuse, R28, PT ;  /* 0x0000001c4b00720c */ /* 0x040fe20003f44070 */
[----:B------:R-:W-:Y:S01]  /*15d0*/  @!P4 IMAD.IADD R24, R24, 0x1, -R75 ;  /* 0x000000011818c824 */ /* 0x000fe200078e0a4b */
[----:B------:R-:W-:Y:S01]  /*15e0*/  ISETP.GT.U32.AND P5, PT, R75, R30, PT ;  /* 0x0000001e4b00720c */ /* 0x000fe20003fa4070 */
[----:B------:R-:W-:Y:S01]  /*15f0*/  IMAD.HI.U32 R0, R3, R52, RZ ;  /* 0x0000003403007227 */ /* 0x000fe200078e00ff */
[----:B------:R-:W-:-:S03]  /*1600*/  ISETP.GT.U32.AND P4, PT, R75, R31, PT ;  /* 0x0000001f4b00720c */ /* 0x000fc60003f84070 */
[--C-:B------:R-:W-:Y:S01]  /*1610*/  @!P6 IMAD.IADD R27, R27, 0x1, -R75.reuse ;  /* 0x000000011b1be824 */ /* 0x100fe200078e0a4b */
[----:B------:R-:W-:Y:S01]  /*1620*/  ISETP.GT.U32.AND P6, PT, R75, R29, PT ;  /* 0x0000001d4b00720c */ /* 0x000fe20003fc4070 */
[--C-:B------:R-:W-:Y:S01]  /*1630*/  @!P1 IMAD.IADD R25, R25, 0x1, -R75.reuse ;  /* 0x0000000119199824 */ /* 0x100fe200078e0a4b */
[C---:B------:R-:W-:Y:S01]  /*1640*/  ISETP.GT.U32.AND P1, PT, R75.reuse, R32, PT ;  /* 0x000000204b00720c */ /* 0x040fe20003f24070 */
[--C-:B------:R-:W-:Y:S01]  /*1650*/  @!P3 IMAD.IADD R54, R54, 0x1, -R75.reuse ;  /* 0x000000013636b824 */ /* 0x100fe200078e0a4b */
[C---:B------:R-:W-:Y:S01]  /*1660*/  ISETP.GT.U32.AND P3, PT, R75.reuse, R26, PT ;  /* 0x0000001a4b00720c */ /* 0x040fe20003f64070 */
[--C-:B------:R-:W-:Y:S01]  /*1670*/  @!P2 IMAD.IADD R28, R28, 0x1, -R75.reuse ;  /* 0x000000011c1ca824 */ /* 0x100fe200078e0a4b */
[C---:B------:R-:W-:Y:S01]  /*1680*/  ISETP.GT.U32.AND P0, PT, R75.reuse, R27, PT ;  /* 0x0000001b4b00720c */ /* 0x040fe20003f04070 */
[--C-:B------:R-:W-:Y:S01]  /*1690*/  @!P5 IMAD.IADD R30, R30, 0x1, -R75.reuse ;  /* 0x000000011e1ed824 */ /* 0x100fe200078e0a4b */
[----:B------:R-:W-:Y:S01]  /*16a0*/  ISETP.GT.U32.AND P2, PT, R75, R35, PT ;  /* 0x000000234b00720c */ /* 0x000fe20003f44070 */
[--C-:B------:R-:W-:Y:S01]  /*16b0*/  @!P4 IMAD.IADD R31, R31, 0x1, -R75.reuse ;  /* 0x000000011f1fc824 */ /* 0x100fe200078e0a4b */
[C---:B------:R-:W-:Y:S01]  /*16c0*/  ISETP.GT.U32.AND P5, PT, R75.reuse, R39, PT ;  /* 0x000000274b00720c */ /* 0x040fe20003fa4070 */
[----:B------:R-:W-:Y:S01]  /*16d0*/  IMAD.MOV R51, RZ, RZ, -R0 ;  /* 0x000000ffff337224 */ /* 0x000fe200078e0a00 */
[----:B------:R-:W-:Y:S01]  /*16e0*/  ISETP.GT.U32.AND P4, PT, R75, R40, PT ;  /* 0x000000284b00720c */ /* 0x000fe20003f84070 */
[--C-:B------:R-:W-:Y:S01]  /*16f0*/  @!P6 IMAD.IADD R29, R29, 0x1, -R75.reuse ;  /* 0x000000011d1de824 */ /* 0x100fe200078e0a4b */
[C---:B------:R-:W-:Y:S01]  /*1700*/  ISETP.GT.U32.AND P6, PT, R75.reuse, R38, PT ;  /* 0x000000264b00720c */ /* 0x040fe20003fc4070 */
[--C-:B------:R-:W-:Y:S01]  /*1710*/  @!P1 IMAD.IADD R32, R32, 0x1, -R75.reuse ;  /* 0x0000000120209824 */ /* 0x100fe200078e0a4b */
[C---:B------:R-:W-:Y:S01]  /*1720*/  ISETP.GT.U32.AND P1, PT, R75.reuse, R41, PT ;  /* 0x000000294b00720c */ /* 0x040fe20003f24070 */
[--C-:B------:R-:W-:Y:S01]  /*1730*/  @!P3 IMAD.IADD R26, R26, 0x1, -R75.reuse ;  /* 0x000000011a1ab824 */ /* 0x100fe200078e0a4b */
[----:B------:R-:W-:Y:S01]  /*1740*/  ISETP.GT.U32.AND P3, PT, R75, R33, PT ;  /* 0x000000214b00720c */ /* 0x000fe20003f64070 */
[--C-:B------:R-:W-:Y:S01]  /*1750*/  @!P0 IMAD.IADD R27, R27, 0x1, -R75.reuse ;  /* 0x000000011b1b8824 */ /* 0x100fe200078e0a4b */
[----:B------:R-:W-:Y:S01]  /*1760*/  ISETP.GT.U32.AND P0, PT, R75, R34, PT ;  /* 0x000000224b00720c */ /* 0x000fe20003f04070 */
[--C-:B------:R-:W-:Y:S01]  /*1770*/  @!P2 IMAD.IADD R35, R35, 0x1, -R75.reuse ;  /* 0x000000012323a824 */ /* 0x100fe200078e0a4b */
[----:B------:R-:W-:Y:S01]  /*1780*/  ISETP.GT.U32.AND P2, PT, R75, R44, PT ;  /* 0x0000002c4b00720c */ /* 0x000fe20003f44070 */
[--C-:B------:R-:W-:Y:S01]  /*1790*/  @!P5 IMAD.IADD R39, R39, 0x1, -R75.reuse ;  /* 0x000000012727d824 */ /* 0x100fe200078e0a4b */
[C---:B------:R-:W-:Y:S01]  /*17a0*/  ISETP.GT.U32.AND P5, PT, R75.reuse, R31, PT ;  /* 0x0000001f4b00720c */ /* 0x040fe20003fa4070 */
[--C-:B------:R-:W-:Y:S01]  /*17b0*/  @!P4 IMAD.IADD R40, R40, 0x1, -R75.reuse ;  /* 0x000000012828c824 */ /* 0x100fe200078e0a4b */
[C---:B------:R-:W-:Y:S01]  /*17c0*/  ISETP.GT.U32.AND P4, PT, R75.reuse, R32, PT ;  /* 0x000000204b00720c */ /* 0x040fe20003f84070 */
[--C-:B------:R-:W-:Y:S01]  /*17d0*/  @!P6 IMAD.IADD R38, R38, 0x1, -R75.reuse ;  /* 0x000000012626e824 */ /* 0x100fe200078e0a4b */
[----:B------:R-:W-:Y:S01]  /*17e0*/  ISETP.GT.U32.AND P6, PT, R75, R30, PT ;  /* 0x0000001e4b00720c */ /* 0x000fe20003fc4070 */
[----:B------:R-:W-:-:S02]  /*17f0*/  @!P1 IMAD.IADD R41, R41, 0x1, -R75 ;  /* 0x0000000129299824 */ /* 0x000fc400078e0a4b */
[--C-:B------:R-:W-:Y:S01]  /*1800*/  @!P3 IMAD.IADD R33, R33, 0x1, -R75.reuse ;  /* 0x000000012121b824 */ /* 0x100fe200078e0a4b */
[C---:B------:R-:W-:Y:S01]  /*1810*/  ISETP.GT.U32.AND P3, PT, R75.reuse, R42, PT ;  /* 0x0000002a4b00720c */ /* 0x040fe20003f64070 */
[--C-:B------:R-:W-:Y:S01]  /*1820*/  @!P0 IMAD.IADD R34, R34, 0x1, -R75.reuse ;  /* 0x0000000122228824 */ /* 0x100fe200078e0a4b */
[C---:B------:R-:W-:Y:S01]  /*1830*/  ISETP.GT.U32.AND P0, PT, R75.reuse, R43, PT ;  /* 0x0000002b4b00720c */ /* 0x040fe20003f04070 */
[----:B------:R-:W-:Y:S01]  /*1840*/  @!P2 IMAD.IADD R44, R44, 0x1, -R75 ;  /* 0x000000012c2ca824 */ /* 0x000fe200078e0a4b */
[----:B------:R-:W-:Y:S01]  /*1850*/  ISETP.GT.U32.AND P1, PT, R75, R33, PT ;  /* 0x000000214b00720c */ /* 0x000fe20003f24070 */
[----:B------:R-:W-:Y:S01]  /*1860*/  IMAD.HI.U32 R0, R3, R76, RZ ;  /* 0x0000004c03007227 */ /* 0x000fe200078e00ff */
[----:B------:R-:W-:-:S03]  /*1870*/  ISETP.GT.U32.AND P2, PT, R75, R38, PT ;  /* 0x000000264b00720c */ /* 0x000fc60003f44070 */
[----:B------:R-:W-:Y:S01]  /*1880*/  @!P6 IMAD.IADD R30, R30, 0x1, -R75 ;  /* 0x000000011e1ee824 */ /* 0x000fe200078e0a4b */
[----:B------:R-:W-:Y:S01]  /*1890*/  ISETP.GT.U32.AND P6, PT, R75, R39, PT ;  /* 0x000000274b00720c */ /* 0x000fe20003fc4070 */
[----:B------:R-:W-:-:S04]  /*18a0*/  IMAD.HI.U32 R50, R3, R74, RZ ;  /* 0x0000004a03327227 */ /* 0x000fc800078e00ff */
[--C-:B------:R-:W-:Y:S01]  /*18b0*/  @!P3 IMAD.IADD R42, R42, 0x1, -R75.reuse ;  /* 0x000000012a2ab824 */ /* 0x100fe200078e0a4b */
[----:B------:R-:W-:Y:S01]  /*18c0*/  ISETP.GT.U32.AND P3, PT, R75, R34, PT ;  /* 0x000000224b00720c */ /* 0x000fe20003f64070 */
[--C-:B------:R-:W-:Y:S01]  /*18d0*/  @!P0 IMAD.IADD R43, R43, 0x1, -R75.reuse ;  /* 0x000000012b2b8824 */ /* 0x100fe200078e0a4b */
[----:B------:R-:W-:Y:S01]  /*18e0*/  ISETP.GT.U32.AND P0, PT, R75, R35, PT ;  /* 0x000000234b00720c */ /* 0x000fe20003f04070 */
[----:B------:R-:W-:Y:S01]  /*18f0*/  @!P5 IMAD.IADD R31, R31, 0x1, -R75 ;  /* 0x000000011f1fd824 */ /* 0x000fe200078e0a4b */
[C---:B------:R-:W-:Y:S01]  /*1900*/  ISETP.GT.U32.AND P5, PT, R75.reuse, R40, PT ;  /* 0x000000284b00720c */ /* 0x040fe20003fa4070 */
[----:B------:R-:W-:Y:S02]  /*1910*/  IMAD.MOV R0, RZ, RZ, -R0 ;  /* 0x000000ffff007224 */ /* 0x000fe400078e0a00 */
[----:B------:R-:W-:Y:S02]  /*1920*/  IMAD.MOV R53, RZ, RZ, -R50 ;  /* 0x000000ffff357224 */ /* 0x000fe400078e0a32 */
[----:B------:R-:W-:-:S02]  /*1930*/  IMAD R50, R75, R51, R52 ;  /* 0x000000334b327224 */ /* 0x000fc400078e0234 */
[C---:B------:R-:W-:Y:S01]  /*1940*/  IMAD R52, R75.reuse, R0, R76 ;  /* 0x000000004b347224 */ /* 0x040fe200078e024c */
[----:B------:R-:W-:Y:S01]  /*1950*/  IABS R0, R6 ;  /* 0x0000000600007213 */ /* 0x000fe20000000000 */
[--C-:B------:R-:W-:Y:S01]  /*1960*/  @!P3 IMAD.IADD R34, R34, 0x1, -R75.reuse ;  /* 0x000000012222b824 */ /* 0x100fe200078e0a4b */
[----:B------:R-:W-:Y:S01]  /*1970*/  ISETP.GT.U32.AND P3, PT, R75, R43, PT ;  /* 0x0000002b4b00720c */ /* 0x000fe20003f64070 */
[--C-:B------:R-:W-:Y:S01]  /*1980*/  @!P0 IMAD.IADD R35, R35, 0x1, -R75.reuse ;  /* 0x0000000123238824 */ /* 0x100fe200078e0a4b */
[C---:B------:R-:W-:Y:S01]  /*1990*/  ISETP.GT.U32.AND P0, PT, R75.reuse, R44, PT ;  /* 0x0000002c4b00720c */ /* 0x040fe20003f04070 */
[--C-:B------:R-:W-:Y:S01]  /*19a0*/  @!P4 IMAD.IADD R32, R32, 0x1, -R75.reuse ;  /* 0x000000012020c824 */ /* 0x100fe200078e0a4b */
[----:B------:R-:W-:Y:S01]  /*19b0*/  ISETP.GT.U32.AND P4, PT, R75, R42, PT ;  /* 0x0000002a4b00720c */ /* 0x000fe20003f84070 */
[--C-:B------:R-:W-:Y:S01]  /*19c0*/  @!P1 IMAD.IADD R33, R33, 0x1, -R75.reuse ;  /* 0x0000000121219824 */ /* 0x100fe200078e0a4b */
[C---:B------:R-:W-:Y:S01]  /*19d0*/  ISETP.GT.U32.AND P1, PT, R75.reuse, R41, PT ;  /* 0x000000294b00720c */ /* 0x040fe20003f24070 */
[--C-:B------:R-:W-:Y:S01]  /*19e0*/  @!P2 IMAD.IADD R38, R38, 0x1, -R75.reuse ;  /* 0x000000012626a824 */ /* 0x100fe200078e0a4b */
[----:B------:R-:W-:Y:S01]  /*19f0*/  ISETP.GT.U32.AND P2, PT, R75, R45, PT ;  /* 0x0000002d4b00720c */ /* 0x000fe20003f44070 */
[----:B------:R-:W-:Y:S01]  /*1a00*/  @!P6 IMAD.IADD R39, R39, 0x1, -R75 ;  /* 0x000000012727e824 */ /* 0x000fe200078e0a4b */
[----:B------:R-:W-:Y:S01]  /*1a10*/  ISETP.GT.U32.AND P6, PT, R75, R46, PT ;  /* 0x0000002e4b00720c */ /* 0x000fe20003fc4070 */
[----:B------:R-:W-:Y:S01]  /*1a20*/  IMAD.HI.U32 R55, R55, R0, RZ ;  /* 0x0000000037377227 */ /* 0x000fe200078e00ff */
[----:B------:R-:W-:-:S03]  /*1a30*/  LOP3.LUT R76, R71, 0x2a, RZ, 0xfc, !PT ;  /* 0x0000002a474c7812 */ /* 0x000fc600078efcff */
[--C-:B------:R-:W-:Y:S01]  /*1a40*/  @!P5 IMAD.IADD R40, R40, 0x1, -R75.reuse ;  /* 0x000000012828d824 */ /* 0x100fe200078e0a4b */
[----:B------:R-:W-:Y:S01]  /*1a50*/  ISETP.GT.U32.AND P5, PT, R75, R47, PT ;  /* 0x0000002f4b00720c */ /* 0x000fe20003fa4070 */
[----:B------:R-:W-:Y:S01]  /*1a60*/  @!P3 IMAD.IADD R43, R43, 0x1, -R75 ;  /* 0x000000012b2bb824 */ /* 0x000fe200078e0a4b */
[C---:B------:R-:W-:Y:S01]  /*1a70*/  ISETP.GT.U32.AND P3, PT, R75.reuse, R50, PT ;  /* 0x000000324b00720c */ /* 0x040fe20003f64070 */
[----:B------:R-:W-:Y:S02]  /*1a80*/  IMAD.MOV R55, RZ, RZ, -R55 ;  /* 0x000000ffff377224 */ /* 0x000fe400078e0a37 */
[----:B------:R-:W-:Y:S01]  /*1a90*/  IMAD R51, R75, R53, R74 ;  /* 0x000000354b337224 */ /* 0x000fe200078e024a */
[----:B------:R-:W-:Y:S01]  /*1aa0*/  LOP3.LUT R74, R71, 0x26, RZ, 0xfc, !PT ;  /* 0x00000026474a7812 */ /* 0x000fe200078efcff */
[----:B------:R-:W-:Y:S02]  /*1ab0*/  IMAD R55, R80, R55, R0 ;  /* 0x0000003750377224 */ /* 0x000fe400078e0200 */
[--C-:B------:R-:W-:Y:S01]  /*1ac0*/  @!P0 IMAD.IADD R44, R44, 0x1, -R75.reuse ;  /* 0x000000012c2c8824 */ /* 0x100fe200078e0a4b */
[----:B------:R-:W-:Y:S01]  /*1ad0*/  ISETP.GT.U32.AND P0, PT, R75, R51, PT ;  /* 0x000000334b00720c */ /* 0x000fe20003f04070 */
[--C-:B------:R-:W-:Y:S01]  /*1ae0*/  @!P1 IMAD.IADD R41, R41, 0x1, -R75.reuse ;  /* 0x0000000129299824 */ /* 0x100fe200078e0a4b */
[C---:B------:R-:W-:Y:S01]  /*1af0*/  ISETP.GT.U32.AND P1, PT, R75.reuse, R48, PT ;  /* 0x000000304b00720c */ /* 0x040fe20003f24070 */
[--C-:B------:R-:W-:Y:S01]  /*1b00*/  @!P4 IMAD.IADD R42, R42, 0x1, -R75.reuse ;  /* 0x000000012a2ac824 */ /* 0x100fe200078e0a4b */
[----:B------:R-:W-:Y:S01]  /*1b10*/  ISETP.GT.U32.AND P4, PT, R75, R49, PT ;  /* 0x000000314b00720c */ /* 0x000fe20003f84070 */
[--C-:B------:R-:W-:Y:S01]  /*1b20*/  @!P2 IMAD.IADD R45, R45, 0x1, -R75.reuse ;  /* 0x000000012d2da824 */ /* 0x100fe200078e0a4b */
[----:B------:R-:W-:Y:S01]  /*1b30*/  ISETP.GT.U32.AND P2, PT, R75, R52, PT ;  /* 0x000000344b00720c */ /* 0x000fe20003f44070 */
[----:B------:R-:W-:Y:S01]  /*1b40*/  @!P6 IMAD.IADD R46, R46, 0x1, -R75 ;  /* 0x000000012e2ee824 */ /* 0x000fe200078e0a4b */
[----:B------:R-:W-:Y:S01]  /*1b50*/  ISETP.GT.U32.AND P6, PT, R80, R55, PT ;  /* 0x000000375000720c */ /* 0x000fe20003fc4070 */
[----:B------:R-:W-:-:S04]  /*1b60*/  IMAD.HI.U32 R3, R3, R78, RZ ;  /* 0x0000004e03037227 */ /* 0x000fc800078e00ff */
[--C-:B------:R-:W-:Y:S01]  /*1b70*/  @!P5 IMAD.IADD R47, R47, 0x1, -R75.reuse ;  /* 0x000000012f2fd824 */ /* 0x100fe200078e0a4b */
[C---:B------:R-:W-:Y:S01]  /*1b80*/  ISETP.GT.U32.AND P5, PT, R75.reuse, R45, PT ;  /* 0x0000002d4b00720c */ /* 0x040fe20003fa4070 */
[----:B------:R-:W-:Y:S01]  /*1b90*/  @!P3 IMAD.IADD R50, R50, 0x1, -R75 ;  /* 0x000000013232b824 */ /* 0x000fe200078e0a4b */
[----:B------:R-:W-:Y:S01]  /*1ba0*/  ISETP.GT.U32.AND P3, PT, R75, R46, PT ;  /* 0x0000002e4b00720c */ /* 0x000fe20003f64070 */
[----:B------:R-:W-:Y:S02]  /*1bb0*/  IMAD.MOV R3, RZ, RZ, -R3 ;  /* 0x000000ffff037224 */ /* 0x000fe400078e0a03 */
[--C-:B------:R-:W-:Y:S01]  /*1bc0*/  @!P0 IMAD.IADD R51, R51, 0x1, -R75.reuse ;  /* 0x0000000133338824 */ /* 0x100fe200078e0a4b */
[C---:B------:R-:W-:Y:S01]  /*1bd0*/  ISETP.GT.U32.AND P0, PT, R75.reuse, R47, PT ;  /* 0x0000002f4b00720c */ /* 0x040fe20003f04070 */
[----:B------:R-:W-:Y:S01]  /*1be0*/  IMAD R53, R75, R3, R78 ;  /* 0x000000034b357224 */ /* 0x000fe200078e024e */
[----:B------:R-:W-:Y:S01]  /*1bf0*/  SHF.R.S32.HI R3, RZ, 0x1f, R174 ;  /* 0x0000001fff037819 */ /* 0x000fe200000114ae */
[--C-:B------:R-:W-:Y:S01]  /*1c00*/  @!P1 IMAD.IADD R48, R48, 0x1, -R75.reuse ;  /* 0x0000000130309824 */ /* 0x100fe200078e0a4b */
[----:B------:R-:W-:Y:S01]  /*1c10*/  ISETP.GE.AND P1, PT, R6, RZ, PT ;  /* 0x000000ff0600720c */ /* 0x000fe20003f26270 */
[--C-:B------:R-:W-:Y:S01]  /*1c20*/  @!P4 IMAD.IADD R49, R49, 0x1, -R75.reuse ;  /* 0x000000013131c824 */ /* 0x100fe200078e0a4b */
[----:B------:R-:W-:Y:S01]  /*1c30*/  ISETP.GT.U32.AND P4, PT, R75, R53, PT ;  /* 0x000000354b00720c */ /* 0x000fe20003f84070 */
[--C-:B------:R-:W-:Y:S01]  /*1c40*/  @!P6 IMAD.IADD R55, R55, 0x1, -R80.reuse ;  /* 0x000000013737e824 */ /* 0x100fe200078e0a50 */
[----:B------:R-:W-:Y:S01]  /*1c50*/  LEA.HI R174, R3, R174, RZ, 0x6 ;  /* 0x000000ae03ae7211 */ /* 0x000fe200078f30ff */
        /* <DEDUP_REMOVED lines=8> */
[----:B------:R-:W-:Y:S01]  /*1ce0*/  IMAD.SHL.U32 R0, R72, 0x2, RZ ;  /* 0x0000000248007824 */ /* 0x000fe200078e00ff */
[----:B------:R-:W-:Y:S01]  /*1cf0*/  ISETP.GT.U32.AND P6, PT, R75, R49, PT ;  /* 0x000000314b00720c */ /* 0x000fe20003fc4070 */
[--C-:B------:R-:W-:Y:S01]  /*1d00*/  @!P4 IMAD.IADD R53, R53, 0x1, -R75.reuse ;  /* 0x000000013535c824 */ /* 0x100fe200078e0a4b */
[C---:B------:R-:W-:Y:S01]  /*1d10*/  ISETP.GT.U32.AND P4, PT, R75.reuse, R52, PT ;  /* 0x000000344b00720c */ /* 0x040fe20003f84070 */
[-C--:B------:R-:W-:Y:S01]  /*1d20*/  IMAD R92, R92, R112.reuse, RZ ;  /* 0x000000705c5c7224 */ /* 0x080fe200078e02ff */
[----:B------:R-:W-:Y:S01]  /*1d30*/  LOP3.LUT R3, RZ, R37, RZ, 0x33, !PT ;  /* 0x00000025ff037212 */ /* 0x000fe200078e33ff */
[--C-:B------:R-:W-:Y:S01]  /*1d40*/  @!P2 IMAD.IADD R48, R48, 0x1, -R75.reuse ;  /* 0x000000013030a824 */ /* 0x100fe200078e0a4b */
[----:B------:R-:W-:Y:S01]  /*1d50*/  ISETP.GT.U32.AND P2, PT, R75, R53, PT ;  /* 0x000000354b00720c */ /* 0x000fe20003f44070 */
[----:B------:R-:W-:Y:S01]  /*1d60*/  @!P5 IMAD.IADD R55, R55, 0x1, -R80 ;  /* 0x000000013737d824 */ /* 0x000fe200078e0a50 */
[----:B------:R-:W-:Y:S01]  /*1d70*/  ISETP.GE.AND P5, PT, R7, RZ, PT ;  /* 0x000000ff0700720c */ /* 0x000fe20003fa6270 */
[--C-:B------:R-:W-:Y:S01]  /*1d80*/  @!P3 IMAD.IADD R50, R50, 0x1, -R75.reuse ;  /* 0x000000013232b824 */ /* 0x100fe200078e0a4b */
[----:B------:R-:W-:Y:S01]  /*1d90*/  ISETP.GE.AND P3, PT, R8, RZ, PT ;  /* 0x000000ff0800720c */ /* 0x000fe20003f66270 */
[----:B------:R-:W-:Y:S01]  /*1da0*/  @!P0 IMAD.IADD R51, R51, 0x1, -R75 ;  /* 0x0000000133338824 */ /* 0x000fe200078e0a4b */
[----:B------:R-:W-:Y:S01]  /*1db0*/  ISETP.GE.AND P0, PT, R9, RZ, PT ;  /* 0x000000ff0900720c */ /* 0x000fe20003f06270 */
[----:B------:R-:W-:Y:S01]  /*1dc0*/  @!P1 IMAD.MOV R55, RZ, RZ, -R55 ;  /* 0x000000ffff379224 */ /* 0x000fe200078e0a37 */
[----:B------:R-:W-:Y:S01]  /*1dd0*/  ISETP.GE.AND P1, PT, R12, RZ, PT ;  /* 0x000000ff0c00720c */ /* 0x000fe20003f26270 */
[--C-:B------:R-:W-:Y:S01]  /*1de0*/  @!P4 IMAD.IADD R52, R52, 0x1, -R75.reuse ;  /* 0x000000013434c824 */ /* 0x100fe200078e0a4b */
[----:B------:R-:W-:Y:S01]  /*1df0*/  ISETP.GE.AND P4, PT, R10, RZ, PT ;  /* 0x000000ff0a00720c */ /* 0x000fe20003f86270 */
[--C-:B------:R-:W-:Y:S01]  /*1e00*/  @!P6 IMAD.IADD R49, R49, 0x1, -R75.reuse ;  /* 0x000000013131e824 */ /* 0x100fe200078e0a4b */
[----:B------:R-:W-:Y:S01]  /*1e10*/  ISETP.NE.AND P6, PT, R36, RZ, PT ;  /* 0x000000ff2400720c */ /* 0x000fe20003fc5270 */
[----:B------:R-:W-:Y:S01]  /*1e20*/  @!P2 IMAD.IADD R53, R53, 0x1, -R75 ;  /* 0x000000013535a824 */ /* 0x000fe200078e0a4b */
[----:B------:R-:W-:Y:S01]  /*1e30*/  ISETP.GE.AND P2, PT, R11, RZ, PT ;  /* 0x000000ff0b00720c */ /* 0x000fe20003f46270 */
[----:B------:R-:W-:Y:S01]  /*1e40*/  @!P5 IMAD.MOV R2, RZ, RZ, -R2 ;  /* 0x000000ffff02d224 */ /* 0x000fe200078e0a02 */
        /* <DEDUP_REMOVED lines=9> */
[----:B------:R-:W-:Y:S01]  /*1ee0*/  IMAD R93, R93, R112, RZ ;  /* 0x000000705d5d7224 */ /* 0x000fe200078e02ff */
[----:B------:R-:W-:Y:S01]  /*1ef0*/  @!P6 LOP3.LUT R55, RZ, R36, RZ, 0x33, !PT ;  /* 0x00000024ff37e212 */ /* 0x000fe200078e33ff */
        /* <DEDUP_REMOVED lines=12> */
[----:B------:R-:W-:Y:S01]  /*1fc0*/  IMAD R55, R55, UR4, RZ ;  /* 0x0000000437377c24 */ /* 0x000fe2000f8e02ff */
[----:B------:R-:W-:Y:S01]  /*1fd0*/  ULDC UR4, c[0x0][0x240] ;  /* 0x0000900000047ab9 */ /* 0x000fe20000000800 */
        /* <DEDUP_REMOVED lines=12> */
[-C--:B------:R-:W-:Y:S01]  /*20a0*/  IMAD R94, R94, R112.reuse, RZ ;  /* 0x000000705e5e7224 */ /* 0x080fe200078e02ff */
[----:B------:R-:W-:Y:S01]  /*20b0*/  LOP3.LUT R0, R73, 0x7e, R0, 0x78, !PT ;  /* 0x0000007e49007812 */ /* 0x000fe200078e7800 */
        /* <DEDUP_REMOVED lines=13> */
[----:B------:R-:W-:Y:S01]  /*2190*/  LOP3.LUT R73, R71, 0x24, RZ, 0xfc, !PT ;  /* 0x0000002447497812 */ /* 0x000fe200078efcff */
[----:B------:R-:W-:Y:S01]  /*21a0*/  @!P2 IMAD.MOV R45, RZ, RZ, -R45 ;  /* 0x000000ffff2da224 */ /* 0x000fe200078e0a2d */
[----:B------:R-:W-:Y:S01]  /*21b0*/  ISETP.GE.AND P2, PT, R67, RZ, PT ;  /* 0x000000ff4300720c */ /* 0x000fe20003f46270 */
[----:B------:R-:W-:Y:S01]  /*21c0*/  @!P5 IMAD.MOV R47, RZ, RZ, -R47 ;  /* 0x000000ffff2fd224 */ /* 0x000fe200078e0a2f */
[----:B------:R-:W-:Y:S01]  /*21d0*/  ISETP.GE.AND P5, PT, R69, RZ, PT ;  /* 0x000000ff4500720c */ /* 0x000fe20003fa6270 */
[----:B------:R-:W-:Y:S01]  /*21e0*/  @!P3 IMAD.MOV R48, RZ, RZ, -R48 ;  /* 0x000000ffff30b224 */ /* 0x000fe200078e0a30 */
[----:B------:R-:W-:Y:S01]  /*21f0*/  ISETP.GE.AND P3, PT, R70, RZ, PT ;  /* 0x000000ff4600720c */ /* 0x000fe20003f66270 */
[----:B------:R-:W-:Y:S01]  /*2200*/  @!P0 IMAD.MOV R49, RZ, RZ, -R49 ;  /* 0x000000ffff318224 */ /* 0x000fe200078e0a31 */
[----:B------:R-:W-:Y:S01]  /*2210*/  ISETP.NE.AND P0, PT, R37, RZ, PT ;  /* 0x000000ff2500720c */ /* 0x000fe20003f05270 */
[----:B------:R-:W-:Y:S01]  /*2220*/  @!P1 IMAD.MOV R52, RZ, RZ, -R52 ;  /* 0x000000ffff349224 */ /* 0x000fe200078e0a34 */
[----:B------:R-:W-:Y:S01]  /*2230*/  LEA R110, P1, R55, UR6, 0x1 ;  /* 0x00000006376e7c11 */ /* 0x000fe2000f8208ff */
[----:B------:R-:W-:Y:S01]  /*2240*/  @!P4 IMAD.MOV R50, RZ, RZ, -R50 ;  /* 0x000000ffff32c224 */ /* 0x000fe200078e0a32 */
[C---:B------:R-:W-:Y:S01]  /*2250*/  SEL R2, R3.reuse, R2, !P0 ;  /* 0x0000000203027207 */ /* 0x040fe20004000000 */
[----:B------:R-:W-:Y:S01]  /*2260*/  IMAD R96, R96, R112, RZ ;  /* 0x0000007060607224 */ /* 0x000fe200078e02ff */
[C---:B------:R-:W-:Y:S01]  /*2270*/  SEL R4, R3.reuse, R4, !P0 ;  /* 0x0000000403047207 */ /* 0x040fe20004000000 */
[----:B------:R-:W-:Y:S01]  /*2280*/  @!P2 IMAD.MOV R51, RZ, RZ, -R51 ;  /* 0x000000ffff33a224 */ /* 0x000fe200078e0a33 */
[C---:B------:R-:W-:Y:S01]  /*2290*/  SEL R5, R3.reuse, R5, !P0 ;  /* 0x0000000503057207 */ /* 0x040fe20004000000 */
[----:B------:R-:W-:Y:S01]  /*22a0*/  @!P5 IMAD.MOV R53, RZ, RZ, -R53 ;  /* 0x000000ffff35d224 */ /* 0x000fe200078e0a35 */
[C---:B------:R-:W-:Y:S01]  /*22b0*/  SEL R24, R3.reuse, R24, !P0 ;  /* 0x0000001803187207 */ /* 0x040fe20004000000 */
[----:B------:R-:W-:Y:S01]  /*22c0*/  @!P3 IMAD.MOV R54, RZ, RZ, -R54 ;  /* 0x000000ffff36b224 */ /* 0x000fe200078e0a36 */
[C---:B------:R-:W-:Y:S01]  /*22d0*/  SEL R25, R3.reuse, R25, !P0 ;  /* 0x0000001903197207 */ /* 0x040fe20004000000 */
[----:B------:R-:W-:Y:S01]  /*22e0*/  IMAD R36, R2, UR4, RZ ;  /* 0x0000000402247c24 */ /* 0x000fe2000f8e02ff */
[C---:B------:R-:W-:Y:S01]  /*22f0*/  SEL R26, R3.reuse, R26, !P0 ;  /* 0x0000001a031a7207 */ /* 0x040fe20004000000 */
[----:B------:R-:W-:Y:S01]  /*2300*/  IMAD R37, R4, UR4, RZ ;  /* 0x0000000404257c24 */ /* 0x000fe2000f8e02ff */
[----:B------:R-:W-:Y:S01]  /*2310*/  SEL R27, R3, R27, !P0 ;  /* 0x0000001b031b7207 */ /* 0x000fe20004000000 */
        /* <DEDUP_REMOVED lines=49> */
[----:B------:R-:W-:Y:S01]  /*2630*/  LEA.HI.X.SX32 R111, R55, UR7, 0x1, P1 ;  /* 0x00000007376f7c11 */ /* 0x000fe200088f0eff */
[----:B------:R-:W-:Y:S01]  /*2640*/  ULDC.64 UR6, c[0x0][0x218] ;  /* 0x0000860000067ab9 */ /* 0x000fe20000000a00 */
[----:B------:R-:W-:Y:S01]  /*2650*/  SEL R3, R3, R54, !P0 ;  /* 0x0000003603037207 */ /* 0x000fe20004000000 */
[----:B------:R-:W-:Y:S01]  /*2660*/  IMAD R50, R50, UR4, RZ ;  /* 0x0000000432327c24 */ /* 0x000fe2000f8e02ff */
[----:B------:R-:W-:Y:S01]  /*2670*/  LEA R4, P4, R36, UR6, 0x1 ;  /* 0x0000000624047c11 */ /* 0x000fe2000f8808ff */
[----:B------:R-:W-:Y:S01]  /*2680*/  IMAD R51, R51, UR4, RZ ;  /* 0x0000000433337c24 */ /* 0x000fe2000f8e02ff */
[----:B------:R-:W-:Y:S01]  /*2690*/  LEA R2, P3, R37, UR6, 0x1 ;  /* 0x0000000625027c11 */ /* 0x000fe2000f8608ff */
[----:B------:R-:W-:Y:S01]  /*26a0*/  IMAD R188, R3, UR4, RZ ;  /* 0x0000000403bc7c24 */ /* 0x000fe2000f8e02ff */
[----:B------:R-:W-:Y:S01]  /*26b0*/  LEA R172, P2, R173, UR6, 0x1 ;  /* 0x00000006adac7c11 */ /* 0x000fe2000f8408ff */
[----:B------:R-:W-:Y:S01]  /*26c0*/  IMAD R52, R52, UR4, RZ ;  /* 0x0000000434347c24 */ /* 0x000fe2000f8e02ff */
[----:B------:R-:W-:Y:S01]  /*26d0*/  LEA R170, P1, R24, UR6, 0x1 ;  /* 0x0000000618aa7c11 */ /* 0x000fe2000f8208ff */
[----:B------:R-:W-:Y:S01]  /*26e0*/  IMAD R53, R53, UR4, RZ ;  /* 0x0000000435357c24 */ /* 0x000fe2000f8e02ff */
[----:B------:R-:W-:Y:S01]  /*26f0*/  LEA.HI.X.SX32 R5, R36, UR7, 0x1, P4 ;  /* 0x0000000724057c11 */ /* 0x000fe2000a0f0eff */
[----:B------:R-:W-:Y:S01]  /*2700*/  UMOV UR4, URZ ;  /* 0x0000003f00047c82 */ /* 0x000fe20008000000 */
[----:B------:R-:W-:Y:S01]  /*2710*/  LEA.HI.X.SX32 R3, R37, UR7, 0x1, P3 ;  /* 0x0000000725037c11 */ /* 0x000fe200098f0eff */
[----:B------:R-:W-:Y:S01]  /*2720*/  UIADD3.X UR9, UR4, 0x40000040, URZ, UP0, !UPT ;  /* 0x4000004004097890 */ /* 0x000fe200087fe43f */
[----:B------:R-:W-:-:S02]  /*2730*/  LEA.HI.X.SX32 R173, R173, UR7, 0x1, P2 ;  /* 0x00000007adad7c11 */ /* 0x000fc400090f0eff */
[----:B------:R-:W-:Y:S02]  /*2740*/  CS2R R36, SRZ ;  /* 0x0000000000247805 */ /* 0x000fe4000001ff00 */
[----:B------:R-:W-:Y:S02]  /*2750*/  LEA.HI.X.SX32 R171, R24, UR7, 0x1, P1 ;  /* 0x0000000718ab7c11 */ /* 0x000fe400088f0eff */
[----:B------:R-:W-:Y:S02]  /*2760*/  CS2R R54, SRZ ;  /* 0x0000000000367805 */ /* 0x000fe4000001ff00 */
[----:B------:R-:W-:Y:S01]  /*2770*/  LEA R168, P0, R25, UR6, 0x1 ;  /* 0x0000000619a87c11 */ /* 0x000fe2000f8008ff */
[-C--:B------:R-:W-:Y:S01]  /*2780*/  IMAD R97, R97, R112.reuse, RZ ;  /* 0x0000007061617224 */ /* 0x080fe200078e02ff */
        /* <DEDUP_REMOVED lines=11> */
[----:B------:R-:W-:Y:S01]  /*2840*/  IMAD R103, R103, R112, RZ ;  /* 0x0000007067677224 */ /* 0x000fe200078e02ff */
[----:B------:R-:W-:-:S02]  /*2850*/  LEA.HI.X.SX32 R169, R25, UR7, 0x1, P0 ;  /* 0x0000000719a97c11 */ /* 0x000fc400080f0eff */
[----:B------:R-:W-:Y:S02]  /*2860*/  CS2R R24, SRZ ;  /* 0x0000000000187805 */ /* 0x000fe4000001ff00 */
[----:B------:R-:W-:Y:S01]  /*2870*/  LEA.HI.X.SX32 R167, R26, UR7, 0x1, P6 ;  /* 0x000000071aa77c11 */ /* 0x000fe2000b0f0eff */
[-C--:B------:R-:W-:Y:S01]  /*2880*/  IMAD R104, R104, R112.reuse, RZ ;  /* 0x0000007068687224 */ /* 0x080fe200078e02ff */
[----:B------:R-:W-:Y:S02]  /*2890*/  LEA.HI.X.SX32 R165, R27, UR7, 0x1, P5 ;  /* 0x000000071ba57c11 */ /* 0x000fe4000a8f0eff */
[----:B------:R-:W-:Y:S02]  /*28a0*/  CS2R R26, SRZ ;  /* 0x00000000001a7805 */ /* 0x000fe4000001ff00 */
[----:B------:R-:W-:Y:S01]  /*28b0*/  LEA.HI.X.SX32 R163, R28, UR7, 0x1, P4 ;  /* 0x000000071ca37c11 */ /* 0x000fe2000a0f0eff */
[----:B------:R-:W-:Y:S01]  /*28c0*/  IMAD R105, R105, R112, RZ ;  /* 0x0000007069697224 */ /* 0x000fe200078e02ff */
[----:B------:R-:W-:-:S02]  /*28d0*/  LEA.HI.X.SX32 R161, R29, UR7, 0x1, P3 ;  /* 0x000000071da17c11 */ /* 0x000fc400098f0eff */
[----:B------:R-:W-:Y:S02]  /*28e0*/  CS2R R28, SRZ ;  /* 0x00000000001c7805 */ /* 0x000fe4000001ff00 */
[----:B------:R-:W-:Y:S01]  /*28f0*/  LEA.HI.X.SX32 R159, R30, UR7, 0x1, P2 ;  /* 0x000000071e9f7c11 */ /* 0x000fe200090f0eff */
[-C--:B------:R-:W-:Y:S01]  /*2900*/  IMAD R107, R86, R112.reuse, RZ ;  /* 0x00000070566b7224 */ /* 0x080fe200078e02ff */
        /* <DEDUP_REMOVED lines=29> */
[----:B------:R-:W-:Y:S01]  /*2ae0*/  UIADD3.64 UR16, UR8, 0x80, URZ ;  /* 0x0000008008107897 */ /* 0x000fe2000fffe03f */
[----:B------:R-:W-:Y:S01]  /*2af0*/  LEA R140, P0, R41, UR6, 0x1 ;  /* 0x00000006298c7c11 */ /* 0x000fe2000f8008ff */
[----:B------:R-:W-:Y:S01]  /*2b00*/  UIADD3.64 UR20, UR8, 0x100, URZ ;  /* 0x0000010008147897 */ /* 0x000fe2000fffe03f */
[----:B------:R-:W-:Y:S02]  /*2b10*/  LEA R214, P6, R42, UR6, 0x1 ;  /* 0x000000062ad67c11 */ /* 0x000fe4000f8c08ff */
[----:B------:R-:W-:Y:S02]  /*2b20*/  LEA R210, P5, R43, UR6, 0x1 ;  /* 0x000000062bd27c11 */ /* 0x000fe4000f8a08ff */
[----:B------:R-:W-:-:S02]  /*2b30*/  LEA R142, P4, R44, UR6, 0x1 ;  /* 0x000000062c8e7c11 */ /* 0x000fc4000f8808ff */
[----:B------:R-:W-:Y:S02]  /*2b40*/  LEA R138, P3, R45, UR6, 0x1 ;  /* 0x000000062d8a7c11 */ /* 0x000fe4000f8608ff */
[----:B------:R-:W-:Y:S02]  /*2b50*/  LEA R134, P2, R46, UR6, 0x1 ;  /* 0x000000062e867c11 */ /* 0x000fe4000f8408ff */
[----:B------:R-:W-:Y:S02]  /*2b60*/  LEA R132, P1, R47, UR6, 0x1 ;  /* 0x000000062f847c11 */ /* 0x000fe4000f8208ff */
[----:B------:R-:W-:Y:S02]  /*2b70*/  LEA.HI.X.SX32 R141, R41, UR7, 0x1, P0 ;  /* 0x00000007298d7c11 */ /* 0x000fe400080f0eff */
[----:B------:R-:W-:Y:S02]  /*2b80*/  CS2R R40, SRZ ;  /* 0x0000000000287805 */ /* 0x000fe4000001ff00 */
[----:B------:R-:W-:-:S02]  /*2b90*/  LEA.HI.X.SX32 R212, R42, UR7, 0x1, P6 ;  /* 0x000000072ad47c11 */ /* 0x000fc4000b0f0eff */
[----:B------:R-:W-:Y:S02]  /*2ba0*/  LEA.HI.X.SX32 R208, R43, UR7, 0x1, P5 ;  /* 0x000000072bd07c11 */ /* 0x000fe4000a8f0eff */
[----:B------:R-:W-:Y:S02]  /*2bb0*/  CS2R R42, SRZ ;  /* 0x00000000002a7805 */ /* 0x000fe4000001ff00 */
[----:B------:R-:W-:Y:S02]  /*2bc0*/  LEA.HI.X.SX32 R143, R44, UR7, 0x1, P4 ;  /* 0x000000072c8f7c11 */ /* 0x000fe4000a0f0eff */
[----:B------:R-:W-:Y:S02]  /*2bd0*/  LEA.HI.X.SX32 R139, R45, UR7, 0x1, P3 ;  /* 0x000000072d8b7c11 */ /* 0x000fe400098f0eff */
[----:B------:R-:W-:Y:S02]  /*2be0*/  CS2R R44, SRZ ;  /* 0x00000000002c7805 */ /* 0x000fe4000001ff00 */
[----:B------:R-:W-:-:S02]  /*2bf0*/  LEA.HI.X.SX32 R135, R46, UR7, 0x1, P2 ;  /* 0x000000072e877c11 */ /* 0x000fc400090f0eff */
[----:B------:R-:W-:Y:S02]  /*2c00*/  LEA.HI.X.SX32 R133, R47, UR7, 0x1, P1 ;  /* 0x000000072f857c11 */ /* 0x000fe400088f0eff */
[----:B------:R-:W-:Y:S02]  /*2c10*/  CS2R R46, SRZ ;  /* 0x00000000002e7805 */ /* 0x000fe4000001ff00 */
[----:B------:R-:W-:Y:S02]  /*2c20*/  LEA R130, P0, R48, UR6, 0x1 ;  /* 0x0000000630827c11 */ /* 0x000fe4000f8008ff */
[----:B------:R-:W-:Y:S02]  /*2c30*/  LEA R136, P6, R49, UR6, 0x1 ;  /* 0x0000000631887c11 */ /* 0x000fe4000f8c08ff */
[----:B------:R-:W-:Y:S02]  /*2c40*/  LEA R128, P5, R50, UR6, 0x1 ;  /* 0x0000000632807c11 */ /* 0x000fe4000f8a08ff */
[----:B------:R-:W-:-:S02]  /*2c50*/  LEA R126, P4, R51, UR6, 0x1 ;  /* 0x00000006337e7c11 */ /* 0x000fc4000f8808ff */
[----:B------:R-:W-:Y:S02]  /*2c60*/  LEA R186, P3, R52, UR6, 0x1 ;  /* 0x0000000634ba7c11 */ /* 0x000fe4000f8608ff */
[----:B------:R-:W-:Y:S02]  /*2c70*/  LEA R192, P2, R53, UR6, 0x1 ;  /* 0x0000000635c07c11 */ /* 0x000fe4000f8408ff */
[----:B------:R-:W-:Y:S01]  /*2c80*/  LEA R122, P1, R188, UR6, 0x1 ;  /* 0x00000006bc7a7c11 */ /* 0x000fe2000f8208ff */
[----:B------:R-:W-:Y:S01]  /*2c90*/  UIADD3 UR6, UR12, 0x2000, URZ ;  /* 0x000020000c067890 */ /* 0x000fe2000fffe03f */
[C---:B------:R-:W-:Y:S02]  /*2ca0*/  LOP3.LUT R75, R71.reuse, 0x28, RZ, 0xfc, !PT ;  /* 0x00000028474b7812 */ /* 0x040fe400078efcff */
[----:B------:R-:W-:Y:S01]  /*2cb0*/  LEA.HI R78, R72, 0x2e, RZ, 0x1a ;  /* 0x0000002e484e7811 */ /* 0x000fe200078fd0ff */
[----:B------:R-:W-:Y:S01]  /*2cc0*/  USHF.R.U32.HI UR6, URZ, 0x4, UR6 ;  /* 0x000000043f067899 */ /* 0x000fe20008011606 */
[----:B------:R-:W-:Y:S01]  /*2cd0*/  LOP3.LUT R80, R71, 0x32, RZ, 0xfc, !PT ;  /* 0x0000003247507812 */ /* 0x000fe200078efcff */
[----:B------:R-:W-:Y:S01]  /*2ce0*/  IMAD R193, R75, R112, RZ ;  /* 0x000000704bc17224 */ /* 0x000fe200078e02ff */
[----:B------:R-:W-:Y:S01]  /*2cf0*/  LEA.HI.X.SX32 R129, R48, UR7, 0x1, P0 ;  /* 0x0000000730817c11 */ /* 0x000fe200080f0eff */
[----:B------:R-:W-:Y:S01]  /*2d00*/  USGXT.U32 UR6, UR6, 0xe ;  /* 0x0000000e0606789a */ /* 0x000fe20008000000 */
[----:B------:R-:W-:-:S02]  /*2d10*/  LEA.HI.X.SX32 R137, R49, UR7, 0x1, P6 ;  /* 0x0000000731897c11 */ /* 0x000fc4000b0f0eff */
[----:B------:R-:W-:Y:S02]  /*2d20*/  CS2R R48, SRZ ;  /* 0x0000000000307805 */ /* 0x000fe4000001ff00 */
[----:B------:R-:W-:Y:S01]  /*2d30*/  LEA.HI.X.SX32 R131, R50, UR7, 0x1, P5 ;  /* 0x0000000732837c11 */ /* 0x000fe2000a8f0eff */
[----:B------:R-:W-:Y:S01]  /*2d40*/  UIADD3 UR10, UP0, UR6, 0x2, URZ ;  /* 0x00000002060a7890 */ /* 0x000fe2000ff1e03f */
[----:B------:R-:W-:Y:S02]  /*2d50*/  LEA.HI.X.SX32 R127, R51, UR7, 0x1, P4 ;  /* 0x00000007337f7c11 */ /* 0x000fe4000a0f0eff */
[----:B------:R-:W-:Y:S02]  /*2d60*/  CS2R R50, SRZ ;  /* 0x0000000000327805 */ /* 0x000fe4000001ff00 */
[----:B------:R-:W-:Y:S01]  /*2d70*/  LEA.HI.X.SX32 R123, R52, UR7, 0x1, P3 ;  /* 0x00000007347b7c11 */ /* 0x000fe200098f0eff */
[----:B------:R-:W-:Y:S01]  /*2d80*/  UIADD3.X UR11, UR5, 0x40000040, URZ, UP0, !UPT ;  /* 0x40000040050b7890 */ /* 0x000fe200087fe43f */
[----:B------:R-:W-:-:S02]  /*2d90*/  LEA.HI.X.SX32 R190, R53, UR7, 0x1, P2 ;  /* 0x0000000735be7c11 */ /* 0x000fc400090f0eff */
[----:B------:R-:W-:Y:S02]  /*2da0*/  CS2R R52, SRZ ;  /* 0x0000000000347805 */ /* 0x000fe4000001ff00 */
[----:B------:R-:W-:Y:S01]  /*2db0*/  LEA.HI.X.SX32 R188, R188, UR7, 0x1, P1 ;  /* 0x00000007bcbc7c11 */ /* 0x000fe200088f0eff */
[-C--:B------:R-:W-:Y:S01]  /*2dc0*/  IMAD R108, R78, R112.reuse, RZ ;  /* 0x000000704e6c7224 */ /* 0x080fe200078e02ff */
[----:B------:R-:W-:Y:S01]  /*2dd0*/  SHF.R.S32.HI R174, RZ, 0x6, R174 ;  /* 0x00000006ffae7819 */ /* 0x000fe200000114ae */
[----:B------:R-:W-:Y:S01]  /*2de0*/  IMAD R185, R80, R112, RZ ;  /* 0x0000007050b97224 */ /* 0x000fe200078e02ff */
[C---:B------:R-:W-:Y:S01]  /*2df0*/  LOP3.LUT R176, R0.reuse, 0x20, RZ, 0x3c, !PT ;  /* 0x0000002000b07812 */ /* 0x040fe200078e3cff */
[----:B------:R-:W-:Y:S01]  /*2e00*/  UIADD3.64 UR18, UR10, 0x2, URZ ;  /* 0x000000020a127897 */ /* 0x000fe2000fffe03f */
[C---:B------:R-:W-:Y:S01]  /*2e10*/  LOP3.LUT R178, R0.reuse, 0x40, RZ, 0x3c, !PT ;  /* 0x0000004000b27812 */ /* 0x040fe200078e3cff */
[----:B------:R-:W-:Y:S01]  /*2e20*/  UIADD3.64 UR22, UR10, 0x4, URZ ;  /* 0x000000040a167897 */ /* 0x000fe2000fffe03f */
[----:B------:R-:W-:-:S11]  /*2e30*/  LOP3.LUT R180, R0, 0x60, RZ, 0x3c, !PT ;  /* 0x0000006000b47812 */ /* 0x000fd600078e3cff */
.L_x_1:
[C---:B------:R-:W-:Y:S02]  /*2e40*/  LOP3.LUT R112, R71.reuse, 0x2, RZ, 0xfc, !PT ;  /* 0x0000000247707812 */ /* 0x040fe400078efcff */
[C---:B------:R-:W-:Y:S02]  /*2e50*/  ISETP.GE.AND P2, PT, R71.reuse, UR14, PT ;  /* 0x0000000e47007c0c */ /* 0x040fe4000bf46270 */
[----:B------:R-:W-:Y:S02]  /*2e60*/  ISETP.GE.AND P3, PT, R112, UR14, PT ;  /* 0x0000000e70007c0c */ /* 0x000fe4000bf66270 */
[C---:B------:R-:W-:Y:S02]  /*2e70*/  LOP3.LUT R113, R71.reuse, 0x4, RZ, 0xfc, !PT ;  /* 0x0000000447717812 */ /* 0x040fe400078efcff */
[C---:B------:R-:W-:Y:S02]  /*2e80*/  LOP3.LUT R114, R71.reuse, 0x6, RZ, 0xfc, !PT ;  /* 0x0000000647727812 */ /* 0x040fe400078efcff */
[----:B------:R-:W-:-:S02]  /*2e90*/  LOP3.LUT R116, R71, 0xa, RZ, 0xfc, !PT ;  /* 0x0000000a47747812 */ /* 0x000fc400078efcff */
[----:B------:R-:W-:Y:S02]  /*2ea0*/  LOP3.LUT R117, R71, 0xc, RZ, 0xfc, !PT ;  /* 0x0000000c47757812 */ /* 0x000fe400078efcff */
[----:B------:R-:W-:Y:S01]  /*2eb0*/  ISETP.GE.AND P4, PT, R113, UR14, PT ;  /* 0x0000000e71007c0c */ /* 0x000fe2000bf86270 */
[----:B------:R-:W-:Y:S01]  /*2ec0*/  IMAD.WIDE R112, R109, 0x2, R110 ;  /* 0x000000026d707825 */ /* 0x000fe200078e026e */
[----:B------:R-:W-:Y:S02]  /*2ed0*/  LOP3.LUT R115, R71, 0x8, RZ, 0xfc, !PT ;  /* 0x0000000847737812 */ /* 0x000fe400078efcff */
[----:B------:R-:W-:Y:S02]  /*2ee0*/  PRMT R248, RZ, 0x7610, R248 ;  /* 0x00007610fff87816 */ /* 0x000fe400000000f8 */
[----:B------:R-:W-:Y:S02]  /*2ef0*/  ISETP.GE.AND P5, PT, R114, UR14, PT ;  /* 0x0000000e72007c0c */ /* 0x000fe4000bfa6270 */
[----:B------:R-:W-:-:S02]  /*2f00*/  ISETP.GE.AND P0, PT, R116, UR14, PT ;  /* 0x0000000e74007c0c */ /* 0x000fc4000bf06270 */
[----:B------:R-:W-:Y:S01]  /*2f10*/  ISETP.GE.AND P1, PT, R117, UR14, PT ;  /* 0x0000000e75007c0c */ /* 0x000fe2000bf26270 */
[----:B------:R-:W-:Y:S01]  /*2f20*/  IMAD.WIDE R116, R105, 0x2, R110 ;  /* 0x0000000269747825 */ /* 0x000fe200078e026e */
[----:B------:R-:W-:Y:S01]  /*2f30*/  PRMT R199, RZ, 0x7610, R199 ;  /* 0x00007610ffc77816 */ /* 0x000fe200000000c7 */
[----:B------:R0:W2:Y:S01]  /*2f40*/  @!P2 LDG.E.U16 R248, desc[UR24][R112.64] ;  /* 0x0000001870f8a981 */ /* 0x0000a2000c1e1500 */
[----:B------:R-:W-:Y:S02]  /*2f50*/  ISETP.GE.AND P6, PT, R115, UR14, PT ;  /* 0x0000000e73007c0c */ /* 0x000fe4000bfc6270 */
[----:B------:R-:W-:Y:S02]  /*2f60*/  LEA.HI R114, R72, 0xe, RZ, 0x1a ;  /* 0x0000000e48727811 */ /* 0x000fe400078fd0ff */
[----:B------:R-:W-:Y:S01]  /*2f70*/  LOP3.LUT R115, R71, 0x10, RZ, 0xfc, !PT ;  /* 0x0000001047737812 */ /* 0x000fe200078efcff */
[----:B------:R-:W-:Y:S01]  /*2f80*/  IMAD.WIDE R118, R104, 0x2, R110 ;  /* 0x0000000268767825 */ /* 0x000fe200078e026e */
[----:B------:R-:W-:Y:S01]  /*2f90*/  PRMT R201, RZ, 0x7610, R201 ;  /* 0x00007610ffc97816 */ /* 0x000fe200000000c9 */
[----:B------:R-:W3:Y:S01]  /*2fa0*/  @!P3 LDG.E.U16 R199, desc[UR24][R116.64] ;  /* 0x0000001874c7b981 */ /* 0x000ee2000c1e1500 */
[----:B------:R-:W-:Y:S01]  /*2fb0*/  ISETP.GE.AND P2, PT, R114, UR14, PT ;  /* 0x0000000e72007c0c */ /* 0x000fe2000bf46270 */
[----:B0-----:R-:W-:Y:S01]  /*2fc0*/  IMAD.WIDE R112, R103, 0x2, R110 ;  /* 0x0000000267707825 */ /* 0x001fe200078e026e */
[----:B------:R-:W-:-:S02]  /*2fd0*/  ISETP.GE.AND P3, PT, R115, UR14, PT ;  /* 0x0000000e73007c0c */ /* 0x000fc4000bf66270 */
[----:B------:R-:W-:Y:S01]  /*2fe0*/  PRMT R203, RZ, 0x7610, R203 ;  /* 0x00007610ffcb7816 */ /* 0x000fe200000000cb */
[----:B------:R0:W4:Y:S01]  /*2ff0*/  @!P4 LDG.E.U16 R201, desc[UR24][R118.64] ;  /* 0x0000001876c9c981 */ /* 0x000122000c1e1500 */
[----:B------:R-:W-:Y:S02]  /*3000*/  LOP3.LUT R114, R71, 0x12, RZ, 0xfc, !PT ;  /* 0x0000001247727812 */ /* 0x000fe400078efcff */
[----:B------:R-:W-:Y:S02]  /*3010*/  PRMT R209, RZ, 0x7610, R209 ;  /* 0x00007610ffd17816 */ /* 0x000fe400000000d1 */
[----:B------:R-:W-:Y:S01]  /*3020*/  ISETP.GE.AND P4, PT, R114, UR14, PT ;  /* 0x0000000e72007c0c */ /* 0x000fe2000bf86270 */
[----:B------:R-:W-:Y:S01]  /*3030*/  IMAD.WIDE R114, R102, 0x2, R110 ;  /* 0x0000000266727825 */ /* 0x000fe200078e026e */
[----:B------:R-:W-:Y:S01]  /*3040*/  PRMT R246, RZ, 0x7610, R246 ;  /* 0x00007610fff67816 */ /* 0x000fe200000000f6 */
[----:B------:R1:W5:Y:S02]  /*3050*/  @!P5 LDG.E.U16 R203, desc[UR24][R112.64] ;  /* 0x0000001870cbd981 */ /* 0x000364000c1e1500 */
[----:B0-----:R-:W-:Y:S01]  /*3060*/  IMAD.WIDE R118, R100, 0x2, R110 ;  /* 0x0000000264767825 */ /* 0x001fe200078e026e */
[----:B------:R-:W-:-:S02]  /*3070*/  PRMT R205, RZ, 0x7610, R205 ;  /* 0x00007610ffcd7816 */ /* 0x000fc400000000cd */
[----:B------:R-:W-:Y:S01]  /*3080*/  LOP3.LUT R121, R71, 0x18, RZ, 0xfc, !PT ;  /* 0x0000001847797812 */ /* 0x000fe200078efcff */
[----:B------:R-:W-:Y:S01]  /*3090*/  IMAD.WIDE R124, R99, 0x2, R110 ;  /* 0x00000002637c7825 */ /* 0x000fe200078e026e */
[----:B------:R-:W5:Y:S01]  /*30a0*/  @!P1 LDG.E.U16 R209, desc[UR24][R118.64] ;  /* 0x0000001876d19981 */ /* 0x000f62000c1e1500 */
[----:B-1----:R-:W-:-:S03]  /*30b0*/  LOP3.LUT R112, R71, 0x1a, RZ, 0xfc, !PT ;  /* 0x0000001a47707812 */ /* 0x002fc600078efcff */
[----:B------:R-:W3:Y:S01]  /*30c0*/  @!P6 LDG.E.U16 R246, desc[UR24][R114.64] ;  /* 0x0000001872f6e981 */ /* 0x000ee2000c1e1500 */
[----:B------:R-:W-:Y:S01]  /*30d0*/  PRMT R207, RZ, 0x7610, R207 ;  /* 0x00007610ffcf7816 */ /* 0x000fe200000000cf */
[----:B------:R-:W-:Y:S01]  /*30e0*/  IMAD.WIDE R116, R101, 0x2, R110 ;  /* 0x0000000265747825 */ /* 0x000fe200078e026e */
[----:B------:R-:W-:Y:S01]  /*30f0*/  ISETP.GE.AND P1, PT, R112, UR14, PT ;  /* 0x0000000e70007c0c */ /* 0x000fe2000bf26270 */
[----:B------:R0:W4:Y:S01]  /*3100*/  @!P3 LDG.E.U16 R205, desc[UR24][R124.64] ;  /* 0x000000187ccdb981 */ /* 0x000122000c1e1500 */
[----:B------:R-:W-:Y:S01]  /*3110*/  PRMT R213, RZ, 0x7610, R213 ;  /* 0x00007610ffd57816 */ /* 0x000fe200000000d5 */
[----:B------:R-:W-:Y:S01]  /*3120*/  IMAD.WIDE R112, R90, 0x2, R110 ;  /* 0x000000025a707825 */ /* 0x000fe200078e026e */
[----:B------:R-:W-:Y:S01]  /*3130*/  ISETP.GE.AND P6, PT, R121, UR14, PT ;  /* 0x0000000e79007c0c */ /* 0x000fe2000bfc6270 */
[----:B------:R1:W5:Y:S01]  /*3140*/  @!P0 LDG.E.U16 R207, desc[UR24][R116.64] ;  /* 0x0000001874cf8981 */ /* 0x000362000c1e1500 */
[C---:B------:R-:W-:Y:S02]  /*3150*/  LOP3.LUT R120, R71.reuse, 0x14, RZ, 0xfc, !PT ;  /* 0x0000001447787812 */ /* 0x040fe400078efcff */
[C---:B------:R-:W-:Y:S01]  /*3160*/  LOP3.LUT R182, R71.reuse, 0x16, RZ, 0xfc, !PT ;  /* 0x0000001647b67812 */ /* 0x040fe200078efcff */
[----:B------:R1:W5:Y:S01]  /*3170*/  @!P2 LDG.E.U16 R213, desc[UR24][R112.64] ;  /* 0x0000001870d5a981 */ /* 0x000362000c1e1500 */
[----:B0-----:R-:W-:-:S02]  /*3180*/  LOP3.LUT R124, R71, 0x1c, RZ, 0xfc, !PT ;  /* 0x0000001c477c7812 */ /* 0x001fc400078efcff */
[----:B------:R-:W-:Y:S01]  /*3190*/  LEA.HI R125, R72, 0x1e, RZ, 0x1a ;  /* 0x0000001e487d7811 */ /* 0x000fe200078fd0ff */
[----:B------:R-:W-:Y:S01]  /*31a0*/  IMAD.WIDE R114, R98, 0x2, R110 ;  /* 0x0000000262727825 */ /* 0x000fe200078e026e */
[----:B------:R-:W-:Y:S02]  /*31b0*/  ISETP.GE.AND P5, PT, R120, UR14, PT ;  /* 0x0000000e78007c0c */ /* 0x000fe4000bfa6270 */
[----:B------:R-:W-:Y:S02]  /*31c0*/  ISETP.GE.AND P0, PT, R182, UR14, PT ;  /* 0x0000000eb6007c0c */ /* 0x000fe4000bf06270 */
[----:B------:R-:W-:Y:S02]  /*31d0*/  PRMT R215, RZ, 0x7610, R215 ;  /* 0x00007610ffd77816 */ /* 0x000fe400000000d7 */
[----:B------:R-:W-:Y:S02]  /*31e0*/  ISETP.GE.AND P3, PT, R124, UR14, PT ;  /* 0x0000000e7c007c0c */ /* 0x000fe4000bf66270 */
[----:B------:R-:W-:Y:S01]  /*31f0*/  ISETP.GE.AND P2, PT, R125, UR14, PT ;  /* 0x0000000e7d007c0c */ /* 0x000fe2000bf46270 */
[----:B------:R-:W-:Y:S01]  /*3200*/  IMAD.WIDE R124, R94, 0x2, R110 ;  /* 0x000000025e7c7825 */ /* 0x000fe200078e026e */
[----:B------:R-:W-:Y:S01]  /*3210*/  PRMT R221, RZ, 0x7610, R221 ;  /* 0x00007610ffdd7816 */ /* 0x000fe200000000dd */
[----:B------:R-:W5:Y:S01]  /*3220*/  @!P4 LDG.E.U16 R215, desc[UR24][R114.64] ;  /* 0x0000001872d7c981 */ /* 0x000f62000c1e1500 */
[----:B------:R-:W-:Y:S01]  /*3230*/  PRMT R211, RZ, 0x7610, R211 ;  /* 0x00007610ffd37816 */ /* 0x000fe200000000d3 */
[----:B------:R-:W-:Y:S01]  /*3240*/  IMAD.WIDE R120, R95, 0x2, R110 ;  /* 0x000000025f787825 */ /* 0x000fe200078e026e */
[----:B-1----:R-:W-:-:S02]  /*3250*/  LOP3.LUT R116, R71, 0x20, RZ, 0xfc, !PT ;  /* 0x0000002047747812 */ /* 0x002fc400078efcff */
[----:B------:R-:W5:Y:S01]  /*3260*/  @!P1 LDG.E.U16 R221, desc[UR24][R124.64] ;  /* 0x000000187cdd9981 */ /* 0x000f62000c1e1500 */
[----:B------:R-:W-:Y:S01]  /*3270*/  PRMT R217, RZ, 0x7610, R217 ;  /* 0x00007610ffd97816 */ /* 0x000fe200000000d9 */
[----:B------:R-:W-:Y:S01]  /*3280*/  IMAD.WIDE R118, R97, 0x2, R110 ;  /* 0x0000000261767825 */ /* 0x000fe200078e026e */
[----:B------:R-:W-:Y:S01]  /*3290*/  ISETP.GE.AND P4, PT, R116, UR14, PT ;  /* 0x0000000e74007c0c */ /* 0x000fe2000bf86270 */
[----:B------:R0:W5:Y:S01]  /*32a0*/  @!P6 LDG.E.U16 R211, desc[UR24][R120.64] ;  /* 0x0000001878d3e981 */ /* 0x000162000c1e1500 */
[----:B------:R-:W-:Y:S02]  /*32b0*/  PRMT R219, RZ, 0x7610, R219 ;  /* 0x00007610ffdb7816 */ /* 0x000fe400000000db */
[----:B------:R-:W-:Y:S01]  /*32c0*/  ISETP.GE.AND P1, PT, R73, UR14, PT ;  /* 0x0000000e49007c0c */ /* 0x000fe2000bf26270 */
[----:B------:R-:W-:Y:S01]  /*32d0*/  IMAD.WIDE R112, R93, 0x2, R110 ;  /* 0x000000025d707825 */ /* 0x000fe200078e026e */
[----:B------:R-:W-:Y:S01]  /*32e0*/  PRMT R223, RZ, 0x7610, R223 ;  /* 0x00007610ffdf7816 */ /* 0x000fe200000000df */
[----:B------:R-:W5:Y:S01]  /*32f0*/  @!P5 LDG.E.U16 R217, desc[UR24][R118.64] ;  /* 0x0000001876d9d981 */ /* 0x000f62000c1e1500 */
[----:B------:R-:W-:Y:S01]  /*3300*/  LOP3.LUT R116, R71, 0x22, RZ, 0xfc, !PT ;  /* 0x0000002247747812 */ /* 0x000fe200078efcff */
[----:B0-----:R-:W-:Y:S01]  /*3310*/  IMAD.WIDE R120, R96, 0x2, R110 ;  /* 0x0000000260787825 */ /* 0x001fe200078e026e */
[----:B------:R-:W-:-:S02]  /*3320*/  LOP3.LUT R117, R72, 0x3f, RZ, 0xc0, !PT ;  /* 0x0000003f48757812 */ /* 0x000fc400078ec0ff */
[----:B------:R0:W5:Y:S01]  /*3330*/  @!P3 LDG.E.U16 R223, desc[UR24][R112.64] ;  /* 0x0000001870dfb981 */ /* 0x000162000c1e1500 */
[----:B------:R-:W-:Y:S01]  /*3340*/  ISETP.GE.AND P5, PT, R116, UR14, PT ;  /* 0x0000000e74007c0c */ /* 0x000fe2000bfa6270 */
[----:B------:R-:W-:Y:S01]  /*3350*/  IMAD.WIDE R114, R89, 0x2, R110 ;  /* 0x0000000259727825 */ /* 0x000fe200078e026e */
[----:B------:R-:W-:Y:S01]  /*3360*/  PRMT R225, RZ, 0x7610, R225 ;  /* 0x00007610ffe17816 */ /* 0x000fe200000000e1 */
[----:B------:R1:W5:Y:S01]  /*3370*/  @!P0 LDG.E.U16 R219, desc[UR24][R120.64] ;  /* 0x0000001878db8981 */ /* 0x000362000c1e1500 */
[----:B------:R-:W-:Y:S01]  /*3380*/  ISETP.GE.AND P0, PT, R117, UR14, PT ;  /* 0x0000000e75007c0c */ /* 0x000fe2000bf06270 */
[----:B------:R-:W-:Y:S01]  /*3390*/  IMAD.WIDE R116, R92, 0x2, R110 ;  /* 0x000000025c747825 */ /* 0x000fe200078e026e */
[----:B------:R-:W-:Y:S02]  /*33a0*/  PRMT R227, RZ, 0x7610, R227 ;  /* 0x00007610ffe37816 */ /* 0x000fe400000000e3 */
[----:B------:R-:W-:Y:S01]  /*33b0*/  PRMT R231, RZ, 0x7610, R231 ;  /* 0x00007610ffe77816 */ /* 0x000fe200000000e7 */
[----:B0-----:R-:W-:Y:S01]  /*33c0*/  IMAD.WIDE R112, R197, 0x2, R110 ;  /* 0x00000002c5707825 */ /* 0x001fe200078e026e */
[----:B------:R-:W-:Y:S01]  /*33d0*/  ISETP.GE.AND P3, PT, R75, UR14, PT ;  /* 0x0000000e4b007c0c */ /* 0x000fe2000bf66270 */
[----:B------:R-:W5:Y:S01]  /*33e0*/  @!P2 LDG.E.U16 R225, desc[UR24][R114.64] ;  /* 0x0000001872e1a981 */ /* 0x000f62000c1e1500 */
[----:B------:R-:W-:-:S03]  /*33f0*/  ISETP.GE.AND P2, PT, R74, UR14, PT ;  /* 0x0000000e4a007c0c */ /* 0x000fc6000bf46270 */
[----:B------:R0:W5:Y:S01]  /*3400*/  @!P4 LDG.E.U16 R227, desc[UR24][R116.64] ;  /* 0x0000001874e3c981 */ /* 0x000162000c1e1500 */
[----:B------:R-:W-:-:S03]  /*3410*/  ISETP.GE.AND P4, PT, R76, UR14, PT ;  /* 0x0000000e4c007c0c */ /* 0x000fc6000bf86270 */
[----:B------:R-:W5:Y:S01]  /*3420*/  @!P1 LDG.E.U16 R231, desc[UR24][R112.64] ;  /* 0x0000001870e79981 */ /* 0x000f62000c1e1500 */
[----:B------:R-:W-:Y:S01]  /*3430*/  ISETP.GE.AND P1, PT, R77, UR14, PT ;  /* 0x0000000e4d007c0c */ /* 0x000fe2000bf26270 */
[----:B-1----:R-:W-:Y:S01]  /*3440*/  IMAD.WIDE R120, R91, 0x2, R110 ;  /* 0x000000025b787825 */ /* 0x002fe200078e026e */
[----:B------:R-:W-:Y:S02]  /*3450*/  PRMT R229, RZ, 0x7610, R229 ;  /* 0x00007610ffe57816 */ /* 0x000fe400000000e5 */
[----:B------:R-:W-:Y:S01]  /*3460*/  PRMT R235, RZ, 0x7610, R235 ;  /* 0x00007610ffeb7816 */ /* 0x000fe200000000eb */
[----:B0-----:R-:W-:Y:S01]  /*3470*/  IMAD.WIDE R116, R193, 0x2, R110 ;  /* 0x00000002c1747825 */ /* 0x001fe200078e026e */
[----:B------:R-:W-:Y:S02]  /*3480*/  PRMT R233, RZ, 0x7610, R233 ;  /* 0x00007610ffe97816 */ /* 0x000fe400000000e9 */
[----:B------:R0:W5:Y:S01]  /*3490*/  @!P5 LDG.E.U16 R229, desc[UR24][R120.64] ;  /* 0x0000001878e5d981 */ /* 0x000162000c1e1500 */
[----:B------:R-:W-:Y:S01]  /*34a0*/  PRMT R237, RZ, 0x7610, R237 ;  /* 0x00007610ffed7816 */ /* 0x000fe200000000ed */
[----:B------:R-:W-:Y:S01]  /*34b0*/  IMAD.WIDE R114, R195, 0x2, R110 ;  /* 0x00000002c3727825 */ /* 0x000fe200078e026e */
[----:B------:R-:W-:Y:S01]  /*34c0*/  PRMT R239, RZ, 0x7610, R239 ;  /* 0x00007610ffef7816 */ /* 0x000fe200000000ef */
[----:B------:R-:W5:Y:S01]  /*34d0*/  @!P3 LDG.E.U16 R235, desc[UR24][R116.64] ;  /* 0x0000001874ebb981 */ /* 0x000f62000c1e1500 */
[----:B------:R-:W-:Y:S01]  /*34e0*/  ISETP.GE.AND P3, PT, R78, UR14, PT ;  /* 0x0000000e4e007c0c */ /* 0x000fe2000bf66270 */
[----:B------:R-:W-:-:S02]  /*34f0*/  IMAD.WIDE R118, R191, 0x2, R110 ;  /* 0x00000002bf767825 */ /* 0x000fc400078e026e */
[----:B------:R1:W5:Y:S02]  /*3500*/  @!P2 LDG.E.U16 R233, desc[UR24][R114.64] ;  /* 0x0000001872e9a981 */ /* 0x000364000c1e1500 */
[----:B0-----:R-:W-:Y:S01]  /*3510*/  IMAD.WIDE R120, R189, 0x2, R110 ;  /* 0x00000002bd787825 */ /* 0x001fe200078e026e */
[----:B------:R-:W-:Y:S01]  /*3520*/  ISETP.GE.AND P2, PT, R81, UR14, PT ;  /* 0x0000000e51007c0c */ /* 0x000fe2000bf46270 */
[----:B------:R0:W5:Y:S01]  /*3530*/  @!P4 LDG.E.U16 R237, desc[UR24][R118.64] ;  /* 0x0000001876edc981 */ /* 0x000162000c1e1500 */
[----:B------:R-:W-:-:S03]  /*3540*/  ISETP.GE.AND P4, PT, R79, UR14, PT ;  /* 0x0000000e4f007c0c */ /* 0x000fc6000bf86270 */
[----:B------:R-:W5:Y:S01]  /*3550*/  @!P1 LDG.E.U16 R239, desc[UR24][R120.64] ;  /* 0x0000001878ef9981 */ /* 0x000f62000c1e1500 */
[----:B------:R-:W-:Y:S01]  /*3560*/  ISETP.GE.AND P1, PT, R82, UR14, PT ;  /* 0x0000000e52007c0c */ /* 0x000fe2000bf26270 */
[----:B------:R-:W-:Y:S01]  /*3570*/  IMAD.WIDE R112, R108, 0x2, R110 ;  /* 0x000000026c707825 */ /* 0x000fe200078e026e */
[----:B------:R-:W-:Y:S02]  /*3580*/  PRMT R241, RZ, 0x7610, R241 ;  /* 0x00007610fff17816 */ /* 0x000fe400000000f1 */
[----:B------:R-:W-:Y:S01]  /*3590*/  PRMT R243, RZ, 0x7610, R243 ;  /* 0x00007610fff37816 */ /* 0x000fe200000000f3 */
[----:B-1----:R-:W-:Y:S01]  /*35a0*/  IMAD.WIDE R114, R187, 0x2, R110 ;  /* 0x00000002bb727825 */ /* 0x002fe200078e026e */
[----:B------:R-:W-:Y:S02]  /*35b0*/  PRMT R247, RZ, 0x7610, R247 ;  /* 0x00007610fff77816 */ /* 0x000fe400000000f7 */
[----:B------:R1:W5:Y:S01]  /*35c0*/  @!P3 LDG.E.U16 R241, desc[UR24][R112.64] ;  /* 0x0000001870f1b981 */ /* 0x000362000c1e1500 */
[----:B------:R-:W-:Y:S01]  /*35d0*/  PRMT R249, RZ, 0x7610, R249 ;  /* 0x00007610fff97816 */ /* 0x000fe200000000f9 */
[--C-:B0-----:R-:W-:Y:S01]  /*35e0*/  IMAD.WIDE R118, R183, 0x2, R110.reuse ;  /* 0x00000002b7767825 */ /* 0x101fe200078e026e */
[----:B------:R-:W-:Y:S01]  /*35f0*/  ISETP.GE.AND P5, PT, R80, UR14, PT ;  /* 0x0000000e50007c0c */ /* 0x000fe2000bfa6270 */
[----:B------:R0:W5:Y:S02]  /*3600*/  @!P4 LDG.E.U16 R243, desc[UR24][R114.64] ;  /* 0x0000001872f3c981 */ /* 0x000164000c1e1500 */
[----:B-1----:R-:W-:-:S02]  /*3610*/  IMAD.WIDE R112, R181, 0x2, R110 ;  /* 0x00000002b5707825 */ /* 0x002fc400078e026e */
[----:B------:R-:W5:Y:S01]  /*3620*/  @!P2 LDG.E.U16 R247, desc[UR24][R118.64] ;  /* 0x0000001876f7a981 */ /* 0x000f62000c1e1500 */
[----:B------:R-:W-:Y:S02]  /*3630*/  ISETP.GE.AND P3, PT, R83, UR14, PT ;  /* 0x0000000e53007c0c */ /* 0x000fe4000bf66270 */
[----:B------:R-:W-:Y:S01]  /*3640*/  ISETP.GE.AND P4, PT, R84, UR14, PT ;  /* 0x0000000e54007c0c */ /* 0x000fe2000bf86270 */
[----:B------:R1:W5:Y:S01]  /*3650*/  @!P1 LDG.E.U16 R249, desc[UR24][R112.64] ;  /* 0x0000001870f99981 */ /* 0x000362000c1e1500 */
[----:B------:R-:W-:Y:S02]  /*3660*/  ISETP.GE.AND P2, PT, R85, UR14, PT ;  /* 0x0000000e55007c0c */ /* 0x000fe4000bf46270 */
[----:B------:R-:W-:Y:S01]  /*3670*/  ISETP.GE.AND P1, PT, R86, UR14, PT ;  /* 0x0000000e56007c0c */ /* 0x000fe2000bf26270 */
[----:B------:R-:W-:Y:S01]  /*3680*/  IMAD.WIDE R116, R185, 0x2, R110 ;  /* 0x00000002b9747825 */ /* 0x000fe200078e026e */
[----:B------:R-:W-:Y:S02]  /*3690*/  PRMT R245, RZ, 0x7610, R245 ;  /* 0x00007610fff57816 */ /* 0x000fe400000000f5 */
[----:B------:R-:W-:Y:S01]  /*36a0*/  PRMT R251, RZ, 0x7610, R251 ;  /* 0x00007610fffb7816 */ /* 0x000fe200000000fb */
[----:B0-----:R-:W-:Y:S01]  /*36b0*/  IMAD.WIDE R114, R179, 0x2, R110 ;  /* 0x00000002b3727825 */ /* 0x001fe200078e026e */
[----:B------:R-:W-:-:S02]  /*36c0*/  PRMT R182, RZ, 0x7610, R182 ;  /* 0x00007610ffb67816 */ /* 0x000fc400000000b6 */
[----:B------:R0:W5:Y:S01]  /*36d0*/  @!P5 LDG.E.U16 R245, desc[UR24][R116.64] ;  /* 0x0000001874f5d981 */ /* 0x000162000c1e1500 */
[----:B-1----:R-:W-:Y:S01]  /*36e0*/  IMAD.MOV.U32 R112, RZ, RZ, R186 ;  /* 0x000000ffff707224 */ /* 0x002fe200078e00ba */
[----:B------:R-:W-:Y:S01]  /*36f0*/  PRMT R184, RZ, 0x7610, R184 ;  /* 0x00007610ffb87816 */ /* 0x000fe200000000b8 */
[----:B------:R-:W-:Y:S01]  /*3700*/  IMAD.WIDE R124, R175, 0x2, R110 ;  /* 0x00000002af7c7825 */ /* 0x000fe200078e026e */
[----:B------:R-:W-:Y:S01]  /*3710*/  PRMT R186, RZ, 0x7610, R186 ;  /* 0x00007610ffba7816 */ /* 0x000fe200000000ba */
[----:B------:R1:W5:Y:S02]  /*3720*/  @!P3 LDG.E.U16 R251, desc[UR24][R114.64] ;  /* 0x0000001872fbb981 */ /* 0x000364000c1e1500 */
[--C-:B------:R-:W-:Y:S02]  /*3730*/  IMAD.WIDE R118, R107, 0x2, R110.reuse ;  /* 0x000000026b767825 */ /* 0x100fe400078e026e */
[----:B------:R-:W5:Y:S02]  /*3740*/  @!P2 LDG.E.U16 R184, desc[UR24][R124.64] ;  /* 0x000000187cb8a981 */ /* 0x000f64000c1e1500 */
[----:B0-----:R-:W-:-:S02]  /*3750*/  IMAD.WIDE R116, R177, 0x2, R110 ;  /* 0x00000002b1747825 */ /* 0x001fc400078e026e */
[----:B------:R-:W5:Y:S04]  /*3760*/  @!P1 LDG.E.U16 R186, desc[UR24][R118.64] ;  /* 0x0000001876ba9981 */ /* 0x000f68000c1e1500 */
[----:B------:R0:W5:Y:S01]  /*3770*/  @!P4 LDG.E.U16 R182, desc[UR24][R116.64] ;  /* 0x0000001874b6c981 */ /* 0x000162000c1e1500 */
[----:B------:R-:W-:Y:S01]  /*3780*/  BAR.SYNC.DEFER_BLOCKING 0x0 ;  /* 0x0000000000007b1d */ /* 0x000fe20000010000 */
[----:B-1----:R-:W-:Y:S02]  /*3790*/  IMAD.MOV.U32 R114, RZ, RZ, R192 ;  /* 0x000000ffff727224 */ /* 0x002fe400078e00c0 */
[--C-:B------:R-:W-:Y:S01]  /*37a0*/  IMAD.MOV.U32 R115, RZ, RZ, R190.reuse ;  /* 0x000000ffff737224 */ /* 0x100fe200078e00be */
[----:B------:R-:W-:Y:S01]  /*37b0*/  PRMT R190, RZ, 0x7610, R190 ;  /* 0x00007610ffbe7816 */ /* 0x000fe200000000be */
[----:B------:R-:W-:-:S02]  /*37c0*/  IMAD.MOV.U32 R113, RZ, RZ, R123 ;  /* 0x000000ffff717224 */ /* 0x000fc400078e007b */
[----:B0-----:R-:W-:Y:S02]  /*37d0*/  IMAD.MOV.U32 R116, RZ, RZ, R122 ;  /* 0x000000ffff747224 */ /* 0x001fe400078e007a */
[--C-:B------:R-:W-:Y:S01]  /*37e0*/  IMAD.MOV.U32 R117, RZ, RZ, R188.reuse ;  /* 0x000000ffff757224 */ /* 0x100fe200078e00bc */
[----:B------:R-:W-:Y:S01]  /*37f0*/  PRMT R188, RZ, 0x7610, R188 ;  /* 0x00007610ffbc7816 */ /* 0x000fe200000000bc */
[----:B------:R-:W-:-:S04]  /*3800*/  IMAD.WIDE R122, R87, 0x2, R114 ;  /* 0x00000002577a7825 */ /* 0x000fc800078e0272 */
[----:B------:R-:W-:Y:S01]  /*3810*/  IMAD.WIDE R120, R87, 0x2, R116 ;  /* 0x0000000257787825 */ /* 0x000fe200078e0274 */
[----:B------:R-:W-:-:S03]  /*3820*/  PRMT R196, RZ, 0x7610, R196 ;  /* 0x00007610ffc47816 */ /* 0x000fc600000000c4 */
[----:B------:R-:W-:Y:S01]  /*3830*/  IMAD.MOV.U32 R119, RZ, RZ, R129 ;  /* 0x000000ffff777224 */ /* 0x000fe200078e0081 */
[----:B------:R0:W5:Y:S04]  /*3840*/  @!P0 LDG.E.U16 R190, desc[UR24][R122.64] ;  /* 0x000000187abe8981 */ /* 0x000168000c1e1500 */
[----:B------:R1:W5:Y:S01]  /*3850*/  @!P0 LDG.E.U16 R188, desc[UR24][R120.64] ;  /* 0x0000001878bc8981 */ /* 0x000362000c1e1500 */
[----:B------:R-:W-:Y:S02]  /*3860*/  IMAD.MOV.U32 R118, RZ, RZ, R130 ;  /* 0x000000ffff767224 */ /* 0x000fe400078e0082 */
[----:B0-----:R-:W-:Y:S02]  /*3870*/  IMAD.MOV.U32 R122, RZ, RZ, R128 ;  /* 0x000000ffff7a7224 */ /* 0x001fe400078e0080 */
[----:B------:R-:W-:-:S02]  /*3880*/  IMAD.MOV.U32 R123, RZ, RZ, R131 ;  /* 0x000000ffff7b7224 */ /* 0x000fc400078e0083 */
[----:B-1----:R-:W-:Y:S02]  /*3890*/  IMAD.MOV.U32 R120, RZ, RZ, R136 ;  /* 0x000000ffff787224 */ /* 0x002fe400078e0088 */
[----:B------:R-:W-:Y:S01]  /*38a0*/  IMAD.MOV.U32 R121, RZ, RZ, R137 ;  /* 0x000000ffff797224 */ /* 0x000fe200078e0089 */
[----:B------:R-:W-:Y:S01]  /*38b0*/  PRMT R198, RZ, 0x7610, R198 ;  /* 0x00007610ffc67816 */ /* 0x000fe200000000c6 */
[----:B------:R-:W-:Y:S01]  /*38c0*/  IMAD.WIDE R128, R87, 0x2, R122 ;  /* 0x0000000257807825 */ /* 0x000fe200078e027a */
[----:B------:R-:W-:-:S03]  /*38d0*/  PRMT R192, RZ, 0x7610, R192 ;  /* 0x00007610ffc07816 */ /* 0x000fc600000000c0 */
[C---:B------:R-:W-:Y:S01]  /*38e0*/  IMAD.WIDE R130, R87.reuse, 0x2, R120 ;  /* 0x0000000257827825 */ /* 0x040fe200078e0278 */
[----:B------:R0:W5:Y:S03]  /*38f0*/  @!P0 LDG.E.U16 R196, desc[UR24][R128.64] ;  /* 0x0000001880c48981 */ /* 0x000166000c1e1500 */
[----:B------:R-:W-:Y:S01]  /*3900*/  IMAD.WIDE R124, R87, 0x2, R112 ;  /* 0x00000002577c7825 */ /* 0x000fe200078e0270 */
[----:B------:R1:W5:Y:S01]  /*3910*/  @!P0 LDG.E.U16 R198, desc[UR24][R130.64] ;  /* 0x0000001882c68981 */ /* 0x000362000c1e1500 */
[----:B------:R-:W-:-:S03]  /*3920*/  PRMT R204, RZ, 0x7610, R204 ;  /* 0x00007610ffcc7816 */ /* 0x000fc600000000cc */
[----:B------:R1:W5:Y:S01]  /*3930*/  @!P0 LDG.E.U16 R192, desc[UR24][R124.64] ;  /* 0x000000187cc08981 */ /* 0x000362000c1e1500 */
[----:B0-----:R-:W-:Y:S02]  /*3940*/  IMAD.MOV.U32 R128, RZ, RZ, R134 ;  /* 0x000000ffff807224 */ /* 0x001fe400078e0086 */
[----:B------:R-:W-:Y:S02]  /*3950*/  IMAD.MOV.U32 R129, RZ, RZ, R135 ;  /* 0x000000ffff817224 */ /* 0x000fe400078e0087 */
[----:B-1----:R-:W-:Y:S02]  /*3960*/  IMAD.MOV.U32 R130, RZ, RZ, R132 ;  /* 0x000000ffff827224 */ /* 0x002fe400078e0084 */
[----:B------:R-:W-:Y:S01]  /*3970*/  IMAD.MOV.U32 R131, RZ, RZ, R133 ;  /* 0x000000ffff837224 */ /* 0x000fe200078e0085 */
[----:B------:R-:W-:Y:S01]  /*3980*/  PRMT R202, RZ, 0x7610, R202 ;  /* 0x00007610ffca7816 */ /* 0x000fe200000000ca */
[----:B------:R-:W-:Y:S02]  /*3990*/  IMAD.MOV.U32 R124, RZ, RZ, R126 ;  /* 0x000000ffff7c7224 */ /* 0x000fe400078e007e */
[----:B------:R-:W-:-:S02]  /*39a0*/  IMAD.MOV.U32 R125, RZ, RZ, R127 ;  /* 0x000000ffff7d7224 */ /* 0x000fc400078e007f */
[C---:B------:R-:W-:Y:S01]  /*39b0*/  IMAD.WIDE R134, R87.reuse, 0x2, R128 ;  /* 0x0000000257867825 */ /* 0x040fe200078e0280 */
[----:B------:R-:W-:Y:S02]  /*39c0*/  PRMT R194, RZ, 0x7610, R194 ;  /* 0x00007610ffc27816 */ /* 0x000fe400000000c2 */
[----:B------:R-:W-:Y:S01]  /*39d0*/  PRMT R200, RZ, 0x7610, R200 ;  /* 0x00007610ffc87816 */ /* 0x000fe200000000c8 */
[C---:B------:R-:W-:Y:S01]  /*39e0*/  IMAD.WIDE R132, R87.reuse, 0x2, R130 ;  /* 0x0000000257847825 */ /* 0x040fe200078e0282 */
[----:B------:R0:W5:Y:S03]  /*39f0*/  @!P0 LDG.E.U16 R204, desc[UR24][R134.64] ;  /* 0x0000001886cc8981 */ /* 0x000166000c1e1500 */
[C---:B------:R-:W-:Y:S01]  /*3a00*/  IMAD.WIDE R126, R87.reuse, 0x2, R124 ;  /* 0x00000002577e7825 */ /* 0x040fe200078e027c */
[----:B------:R1:W5:Y:S03]  /*3a10*/  @!P0 LDG.E.U16 R202, desc[UR24][R132.64] ;  /* 0x0000001884ca8981 */ /* 0x000366000c1e1500 */
[----:B------:R-:W-:Y:S01]  /*3a20*/  IMAD.WIDE R136, R87, 0x2, R118 ;  /* 0x0000000257887825 */ /* 0x000fe200078e0276 */
[----:B------:R1:W5:Y:S03]  /*3a30*/  @!P0 LDG.E.U16 R194, desc[UR24][R126.64] ;  /* 0x000000187ec28981 */ /* 0x000366000c1e1500 */
[----:B0-----:R-:W-:Y:S01]  /*3a40*/  IMAD.MOV.U32 R134, RZ, RZ, R142 ;  /* 0x000000ffff867224 */ /* 0x001fe200078e008e */
[----:B------:R0:W5:Y:S01]  /*3a50*/  @!P0 LDG.E.U16 R200, desc[UR24][R136.64] ;  /* 0x0000001888c88981 */ /* 0x000162000c1e1500 */
[----:B------:R-:W-:-:S02]  /*3a60*/  IMAD.MOV.U32 R135, RZ, RZ, R143 ;  /* 0x000000ffff877224 */ /* 0x000fc400078e008f */
[--C-:B-1----:R-:W-:Y:S01]  /*3a70*/  IMAD.MOV.U32 R133, RZ, RZ, R208.reuse ;  /* 0x000000ffff857224 */ /* 0x102fe200078e00d0 */
[----:B------:R-:W-:Y:S01]  /*3a80*/  PRMT R208, RZ, 0x7610, R208 ;  /* 0x00007610ffd07816 */ /* 0x000fe200000000d0 */
[----:B------:R-:W-:Y:S02]  /*3a90*/  IMAD.MOV.U32 R126, RZ, RZ, R138 ;  /* 0x000000ffff7e7224 */ /* 0x000fe400078e008a */
[----:B------:R-:W-:Y:S02]  /*3aa0*/  IMAD.MOV.U32 R127, RZ, RZ, R139 ;  /* 0x000000ffff7f7224 */ /* 0x000fe400078e008b */
[----:B0-----:R-:W-:Y:S01]  /*3ab0*/  IMAD.WIDE R136, R87, 0x2, R134 ;  /* 0x0000000257887825 */ /* 0x001fe200078e0286 */
[----:B------:R-:W-:-:S03]  /*3ac0*/  PRMT R206, RZ, 0x7610, R206 ;  /* 0x00007610ffce7816 */ /* 0x000fc600000000ce */
[C---:B------:R-:W-:Y:S01]  /*3ad0*/  IMAD.WIDE R138, R87.reuse, 0x2, R126 ;  /* 0x00000002578a7825 */ /* 0x040fe200078e027e */
[----:B------:R0:W5:Y:S04]  /*3ae0*/  @!P0 LDG.E.U16 R208, desc[UR24][R136.64] ;  /* 0x0000001888d08981 */ /* 0x000168000c1e1500 */
[----:B------:R1:W5:Y:S01]  /*3af0*/  @!P0 LDG.E.U16 R206, desc[UR24][R138.64] ;  /* 0x000000188ace8981 */ /* 0x000362000c1e1500 */
[----:B0-----:R-:W-:Y:S02]  /*3b00*/  IMAD.MOV.U32 R136, RZ, RZ, R214 ;  /* 0x000000ffff887224 */ /* 0x001fe400078e00d6 */
[--C-:B------:R-:W-:Y:S01]  /*3b10*/  IMAD.MOV.U32 R137, RZ, RZ, R212.reuse ;  /* 0x000000ffff897224 */ /* 0x100fe200078e00d4 */
[----:B------:R-:W-:Y:S01]  /*3b20*/  PRMT R212, RZ, 0x7610, R212 ;  /* 0x00007610ffd47816 */ /* 0x000fe200000000d4 */
[----:B-1----:R-:W-:Y:S01]  /*3b30*/  IMAD.WIDE R138, R87, 0x2, R136 ;  /* 0x00000002578a7825 */ /* 0x002fe200078e0288 */
[----:B------:R-:W-:-:S04]  /*3b40*/  PRMT R214, RZ, 0x7610, R214 ;  /* 0x00007610ffd67816 */ /* 0x000fc800000000d6 */
[----:B------:R0:W5:Y:S01]  /*3b50*/  @!P0 LDG.E.U16 R212, desc[UR24][R138.64] ;  /* 0x000000188ad48981 */ /* 0x000162000c1e1500 */
[--C-:B------:R-:W-:Y:S01]  /*3b60*/  IMAD.MOV.U32 R132, RZ, RZ, R210.reuse ;  /* 0x000000ffff847224 */ /* 0x100fe200078e00d2 */
[----:B------:R-:W-:Y:S01]  /*3b70*/  PRMT R210, RZ, 0x7610, R210 ;  /* 0x00007610ffd27816 */ /* 0x000fe200000000d2 */
[----:B0-----:R-:W-:Y:S02]  /*3b80*/  IMAD.MOV.U32 R138, RZ, RZ, R140 ;  /* 0x000000ffff8a7224 */ /* 0x001fe400078e008c */
[----:B------:R-:W-:Y:S02]  /*3b90*/  IMAD.MOV.U32 R139, RZ, RZ, R141 ;  /* 0x000000ffff8b7224 */ /* 0x000fe400078e008d */
[----:B------:R-:W-:-:S04]  /*3ba0*/  IMAD.WIDE R140, R87, 0x2, R138 ;  /* 0x00000002578c7825 */ /* 0x000fc800078e028a */
[C---:B------:R-:W-:Y:S01]  /*3bb0*/  IMAD.WIDE R142, R87.reuse, 0x2, R132 ;  /* 0x00000002578e7825 */ /* 0x040fe200078e0284 */
[----:B------:R0:W5:Y:S04]  /*3bc0*/  @!P0 LDG.E.U16 R214, desc[UR24][R140.64] ;  /* 0x000000188cd68981 */ /* 0x000168000c1e1500 */
[----:B------:R1:W5:Y:S01]  /*3bd0*/  @!P0 LDG.E.U16 R210, desc[UR24][R142.64] ;  /* 0x000000188ed28981 */ /* 0x000362000c1e1500 */
[----:B0-----:R-:W-:Y:S02]  /*3be0*/  IMAD.MOV.U32 R140, RZ, RZ, R216 ;  /* 0x000000ffff8c7224 */ /* 0x001fe400078e00d8 */
[----:B------:R-:W-:Y:S01]  /*3bf0*/  IMAD.MOV.U32 R141, RZ, RZ, R218 ;  /* 0x000000ffff8d7224 */ /* 0x000fe200078e00da */
[----:B------:R-:W-:Y:S01]  /*3c00*/  PRMT R216, RZ, 0x7610, R216 ;  /* 0x00007610ffd87816 */ /* 0x000fe200000000d8 */
[----:B-1----:R-:W-:Y:S01]  /*3c10*/  IMAD.WIDE R142, R87, 0x2, R140 ;  /* 0x00000002578e7825 */ /* 0x002fe200078e028c */
[----:B------:R-:W-:-:S04]  /*3c20*/  PRMT R218, RZ, 0x7610, R218 ;  /* 0x00007610ffda7816 */ /* 0x000fc800000000da */
[----:B------:R0:W5:Y:S02]  /*3c30*/  @!P0 LDG.E.U16 R216, desc[UR24][R142.64] ;  /* 0x000000188ed88981 */ /* 0x000164000c1e1500 */
[----:B0-----:R-:W-:Y:S02]  /*3c40*/  IMAD.MOV.U32 R142, RZ, RZ, R144 ;  /* 0x000000ffff8e7224 */ /* 0x001fe400078e0090 */
[----:B------:R-:W-:Y:S02]  /*3c50*/  IMAD.MOV.U32 R143, RZ, RZ, R145 ;  /* 0x000000ffff8f7224 */ /* 0x000fe400078e0091 */
[----:B------:R-:W-:Y:S01]  /*3c60*/  IMAD.WIDE R144, R87, 0x2, R142 ;  /* 0x0000000257907825 */ /* 0x000fe200078e028e */
        /* <DEDUP_REMOVED lines=70> */
[----:B--2---:R0:W-:Y:S04]  /*40d0*/  STS.U16 [R0+UR12], R248 ;  /* 0x000000f800007988 */ /* 0x0041e8000800040c */
[----:B------:R1:W2:Y:S01]  /*40e0*/  @!P0 LDG.E.U16 R250, desc[UR24][R172.64] ;  /* 0x00000018acfa8981 */ /* 0x0002a2000c1e1500 */
[----:B0-----:R-:W-:Y:S01]  /*40f0*/  PRMT R248, RZ, 0x7610, R248 ;  /* 0x00007610fff87816 */ /* 0x001fe200000000f8 */
[----:B-1----:R-:W-:-:S02]  /*4100*/  IMAD.MOV.U32 R172, RZ, RZ, R2 ;  /* 0x000000ffffac7224 */ /* 0x002fc400078e0002 */
[----:B------:R-:W-:Y:S02]  /*4110*/  IMAD.MOV.U32 R173, RZ, RZ, R3 ;  /* 0x000000ffffad7224 */ /* 0x000fe400078e0003 */
[----:B------:R-:W-:Y:S01]  /*4120*/  IMAD.WIDE R2, R87, 0x2, R172 ;  /* 0x0000000257027825 */ /* 0x000fe200078e02ac */
[----:B---3--:R0:W-:Y:S04]  /*4130*/  STS.U16 [R0+UR12+0x400], R246 ;  /* 0x000400f600007988 */ /* 0x0081e8000800040c */
[----:B------:R1:W3:Y:S01]  /*4140*/  @!P0 LDG.E.U16 R248, desc[UR24][R2.64] ;  /* 0x0000001802f88981 */ /* 0x0002e2000c1e1500 */
[----:B0-----:R-:W-:Y:S01]  /*4150*/  PRMT R246, RZ, 0x7610, R246 ;  /* 0x00007610fff67816 */ /* 0x001fe200000000f6 */
[----:B-1----:R-:W-:Y:S02]  /*4160*/  IMAD.MOV.U32 R2, RZ, RZ, R4 ;  /* 0x000000ffff027224 */ /* 0x002fe400078e0004 */
[----:B------:R-:W-:-:S02]  /*4170*/  IMAD.MOV.U32 R3, RZ, RZ, R5 ;  /* 0x000000ffff037224 */ /* 0x000fc400078e0005 */
[----:B------:R-:W-:-:S05]  /*4180*/  IMAD.WIDE R4, R87, 0x2, R2 ;  /* 0x0000000257047825 */ /* 0x000fca00078e0202 */
[----:B------:R-:W3:Y:S04]  /*4190*/  @!P0 LDG.E.U16 R246, desc[UR24][R4.64] ;  /* 0x0000001804f68981 */ /* 0x000ee8000c1e1500 */
[----:B----4-:R-:W-:Y:S04]  /*41a0*/  STS.U16 [R0+UR12+0x800], R205 ;  /* 0x000800cd00007988 */ /* 0x010fe8000800040c */
[----:B-----5:R-:W-:Y:S04]  /*41b0*/  STS.U16 [R0+UR12+0xc00], R211 ;  /* 0x000c00d300007988 */ /* 0x020fe8000800040c */
[----:B------:R-:W-:Y:S04]  /*41c0*/  STS.U16 [R0+UR12+0x1000], R227 ;  /* 0x001000e300007988 */ /* 0x000fe8000800040c */
        /* <DEDUP_REMOVED lines=33> */
[----:B------:R-:W-:Y:S01]  /*43e0*/  STS.U16 [R0+UR12+0x3800], R236 ;  /* 0x003800ec00007988 */ /* 0x000fe2000800040c */
[----:B------:R-:W-:Y:S01]  /*43f0*/  UMOV UR4, UR13 ;  /* 0x0000000d00047c82 */ /* 0x000fe20008000000 */
[----:B------:R-:W-:Y:S01]  /*4400*/  UMOV UR5, 0x40000040 ;  /* 0x4000004000057882 */ /* 0x000fe20000000000 */
[----:B------:R-:W-:Y:S01]  /*4410*/  UMOV UR7, 0x40000040 ;  /* 0x4000004000077882 */ /* 0x000fe20000000000 */
        /* <DEDUP_REMOVED lines=8> */
[----:B--2---:R-:W-:Y:S04]  /*44a0*/  STS.U16 [R176+UR12+0x3d00], R250 ;  /* 0x003d00fab0007988 */ /* 0x004fe8000800040c */
[----:B------:R-:W-:Y:S04]  /*44b0*/  STS.U16 [R178+UR12+0x2200], R192 ;  /* 0x002200c0b2007988 */ /* 0x000fe8000800040c */
[----:B------:R-:W-:Y:S04]  /*44c0*/  STS.U16 [R178+UR12+0x2600], R200 ;  /* 0x002600c8b2007988 */ /* 0x000fe8000800040c */
[----:B------:R-:W-:Y:S04]  /*44d0*/  STS.U16 [R178+UR12+0x2a00], R208 ;  /* 0x002a00d0b2007988 */ /* 0x000fe8000800040c */
[----:B------:R0:W-:Y:S04]  /*44e0*/  STS.U16 [R178+UR12+0x2e00], R216 ;  /* 0x002e00d8b2007988 */ /* 0x0001e8000800040c */
[----:B------:R-:W-:Y:S04]  /*44f0*/  STS.U16 [R178+UR12+0x3200], R224 ;  /* 0x003200e0b2007988 */ /* 0x000fe8000800040c */
[----:B------:R-:W-:Y:S04]  /*4500*/  STS.U16 [R178+UR12+0x3600], R232 ;  /* 0x003600e8b2007988 */ /* 0x000fe8000800040c */
[----:B------:R-:W-:Y:S04]  /*4510*/  STS.U16 [R178+UR12+0x3a00], R240 ;  /* 0x003a00f0b2007988 */ /* 0x000fe8000800040c */
[----:B---3--:R-:W-:Y:S04]  /*4520*/  STS.U16 [R178+UR12+0x3e00], R248 ;  /* 0x003e00f8b2007988 */ /* 0x008fe8000800040c */
[----:B------:R-:W-:Y:S04]  /*4530*/  STS.U16 [R180+UR12+0x2300], R194 ;  /* 0x002300c2b4007988 */ /* 0x000fe8000800040c */
[----:B------:R-:W-:Y:S04]  /*4540*/  STS.U16 [R180+UR12+0x2700], R202 ;  /* 0x002700cab4007988 */ /* 0x000fe8000800040c */
[----:B------:R1:W-:Y:S04]  /*4550*/  STS.U16 [R180+UR12+0x2b00], R210 ;  /* 0x002b00d2b4007988 */ /* 0x0003e8000800040c */
[----:B------:R2:W-:Y:S04]  /*4560*/  STS.U16 [R180+UR12+0x2f00], R218 ;  /* 0x002f00dab4007988 */ /* 0x0005e8000800040c */
[----:B------:R3:W-:Y:S04]  /*4570*/  STS.U16 [R180+UR12+0x3300], R226 ;  /* 0x003300e2b4007988 */ /* 0x0007e8000800040c */
[----:B------:R3:W-:Y:S04]  /*4580*/  STS.U16 [R180+UR12+0x3700], R234 ;  /* 0x003700eab4007988 */ /* 0x0007e8000800040c */
[----:B------:R3:W-:Y:S04]  /*4590*/  STS.U16 [R180+UR12+0x3b00], R242 ;  /* 0x003b00f2b4007988 */ /* 0x0007e8000800040c */
[----:B------:R3:W-:Y:S01]  /*45a0*/  STS.U16 [R180+UR12+0x3f00], R246 ;  /* 0x003f00f6b4007988 */ /* 0x0007e2000800040c */
[----:B------:R4:W-:Y:S06]  /*45b0*/  MEMBAR.ALL.CTA ;  /* 0x0000000000007992 */ /* 0x0009ec0000008000 */
[----:B----4-:R-:W4:Y:S02]  /*45c0*/  FENCE.VIEW.ASYNC.S ;  /* 0x00000000000073c6 */ /* 0x010f240000000000 */
[----:B----4-:R-:W-:Y:S06]  /*45d0*/  BAR.SYNC.DEFER_BLOCKING 0x0 ;  /* 0x0000000000007b1d */ /* 0x010fec0000010000 */
[----:B------:R-:W-:-:S06]  /*45e0*/  WARPGROUP.ARRIVE ;  /* 0x00000000000079c5 */ /* 0x000fcc0000000000 */
[----:B------:R-:W-:Y:S04]  /*45f0*/  HGMMA.64x64x16.F32.BF16 R24, gdesc[UR4].tnspA, R24 ;  /* 0x20e00000041879f0 */ /* 0x000fe80008701818 */
[----:B------:R-:W-:Y:S04]  /*4600*/  HGMMA.64x64x16.F32.BF16 R24, gdesc[UR8].tnspA, R24 ;  /* 0x20e00000081879f0 */ /* 0x000fe80008701818 */
[----:B------:R-:W-:Y:S01]  /*4610*/  HGMMA.64x64x16.F32.BF16 R24, gdesc[UR16].tnspA, R24 ;  /* 0x20e00000101879f0 */ /* 0x000fe20008701818 */
[----:B------:R-:W-:-:S04]  /*4620*/  IMAD.WIDE R4, R88, 0x2, R2 ;  /* 0x0000000258047825 */ /* 0x000fc800078e0202 */
[----:B------:R-:W-:-:S04]  /*4630*/  IMAD.WIDE R2, R88, 0x2, R172 ;  /* 0x0000000258027825 */ /* 0x000fc800078e02ac */
[----:B------:R-:W-:-:S04]  /*4640*/  IMAD.WIDE R172, R88, 0x2, R170 ;  /* 0x0000000258ac7825 */ /* 0x000fc800078e02aa */
[----:B------:R-:W-:-:S04]  /*4650*/  IMAD.WIDE R170, R88, 0x2, R168 ;  /* 0x0000000258aa7825 */ /* 0x000fc800078e02a8 */
[C---:B------:R-:W-:Y:S01]  /*4660*/  IMAD.WIDE R168, R88.reuse, 0x2, R166 ;  /* 0x0000000258a87825 */ /* 0x040fe200078e02a6 */
[----:B------:R-:W-:Y:S03]  /*4670*/  HGMMA.64x64x16.F32.BF16 R24, gdesc[UR20].tnspA, R24, gsb0 ;  /* 0x20e00000141879f0 */ /* 0x000fe60008001818 */
[----:B------:R-:W-:-:S04]  /*4680*/  IMAD.WIDE R166, R88, 0x2, R164 ;  /* 0x0000000258a67825 */ /* 0x000fc800078e02a4 */
[----:B------:R-:W-:-:S04]  /*4690*/  IMAD.WIDE R164, R88, 0x2, R162 ;  /* 0x0000000258a47825 */ /* 0x000fc800078e02a2 */
[----:B------:R-:W-:Y:S02]  /*46a0*/  VIADD R174, R174, 0xffffffff ;  /* 0xffffffffaeae7836 */ /* 0x000fe40000000000 */
[----:B------:R-:W-:-:S04]  /*46b0*/  IMAD.WIDE R162, R88, 0x2, R160 ;  /* 0x0000000258a27825 */ /* 0x000fc800078e02a0 */
[----:B------:R-:W-:Y:S01]  /*46c0*/  IMAD.WIDE R160, R88, 0x2, R158 ;  /* 0x0000000258a07825 */ /* 0x000fe200078e029e */
[----:B------:R-:W-:-:S03]  /*46d0*/  ISETP.NE.U32.AND P0, PT, R174, RZ, PT ;  /* 0x000000ffae00720c */ /* 0x000fc60003f05070 */
[----:B------:R-:W-:-:S04]  /*46e0*/  IMAD.WIDE R158, R88, 0x2, R156 ;  /* 0x00000002589e7825 */ /* 0x000fc800078e029c */
        /* <DEDUP_REMOVED lines=9> */
[----:B------:R-:W-:Y:S01]  /*4780*/  IMAD.WIDE R128, R88, 0x2, R118 ;  /* 0x0000000258807825 */ /* 0x000fe200078e0276 */
[----:B------:R-:W-:-:S03]  /*4790*/  UIADD3 UR14, UR14, -0x40, URZ ;  /* 0xffffffc00e0e7890 */ /* 0x000fc6000fffe03f */
[----:B------:R-:W-:-:S04]  /*47a0*/  IMAD.WIDE R118, R88, 0x2, R122 ;  /* 0x0000000258767825 */ /* 0x000fc800078e027a */
[----:B------:R-:W-:-:S04]  /*47b0*/  IMAD.WIDE R122, R88, 0x2, R112 ;  /* 0x00000002587a7825 */ /* 0x000fc800078e0270 */
[----:B0-----:R-:W-:-:S04]  /*47c0*/  IMAD.WIDE R216, R88, 0x2, R140 ;  /* 0x0000000258d87825 */ /* 0x001fc800078e028c */
[----:B------:R-:W-:Y:S01]  /*47d0*/  IMAD.WIDE R214, R88, 0x2, R136 ;  /* 0x0000000258d67825 */ /* 0x000fe200078e0288 */
[----:B------:R-:W-:-:S03]  /*47e0*/  WARPGROUP.DEPBAR.LE gsb0, 0x0 ;  /* 0x00008000000079c5 */ /* 0x000fc60000010000 */
[----:B-1----:R-:W-:-:S04]  /*47f0*/  IMAD.WIDE R210, R88, 0x2, R132 ;  /* 0x0000000258d27825 */ /* 0x002fc800078e0284 */
[----:B------:R-:W-:-:S04]  /*4800*/  IMAD.WIDE R114, R88, 0x2, R114 ;  /* 0x0000000258727825 */ /* 0x000fc800078e0272 */
[----:B------:R-:W-:-:S04]  /*4810*/  IMAD.WIDE R116, R88, 0x2, R116 ;  /* 0x0000000258747825 */ /* 0x000fc800078e0274 */
[----:B------:R-:W-:-:S04]  /*4820*/  IMAD.WIDE R140, R88, 0x2, R138 ;  /* 0x00000002588c7825 */ /* 0x000fc800078e028a */
[----:B------:R-:W-:-:S04]  /*4830*/  IMAD.WIDE R132, R88, 0x2, R130 ;  /* 0x0000000258847825 */ /* 0x000fc800078e0282 */
[----:B------:R-:W-:-:S04]  /*4840*/  IMAD.WIDE R138, R88, 0x2, R126 ;  /* 0x00000002588a7825 */ /* 0x000fc800078e027e */
[----:B------:R-:W-:Y:S02]  /*4850*/  IMAD.MOV.U32 R130, RZ, RZ, R128 ;  /* 0x000000ffff827224 */ /* 0x000fe400078e0080 */
[----:B------:R-:W-:Y:S02]  /*4860*/  IMAD.MOV.U32 R186, RZ, RZ, R122 ;  /* 0x000000ffffba7224 */ /* 0x000fe400078e007a */
[----:B--2---:R-:W-:Y:S02]  /*4870*/  IMAD.MOV.U32 R218, RZ, RZ, R217 ;  /* 0x000000ffffda7224 */ /* 0x004fe400078e00d9 */
[----:B------:R-:W-:Y:S02]  /*4880*/  IMAD.MOV.U32 R212, RZ, RZ, R215 ;  /* 0x000000ffffd47224 */ /* 0x000fe400078e00d7 */
[----:B------:R-:W-:Y:S02]  /*4890*/  IMAD.MOV.U32 R208, RZ, RZ, R211 ;  /* 0x000000ffffd07224 */ /* 0x000fe400078e00d3 */
[----:B------:R-:W-:-:S04]  /*48a0*/  IMAD.WIDE R136, R88, 0x2, R120 ;  /* 0x0000000258887825 */ /* 0x000fc800078e0278 */
[----:B------:R-:W-:-:S04]  /*48b0*/  IMAD.WIDE R126, R88, 0x2, R124 ;  /* 0x00000002587e7825 */ /* 0x000fc800078e027c */
[----:B------:R-:W-:Y:S02]  /*48c0*/  IMAD.MOV.U32 R128, RZ, RZ, R118 ;  /* 0x000000ffff807224 */ /* 0x000fe400078e0076 */
[----:B------:R-:W-:Y:S02]  /*48d0*/  IMAD.MOV.U32 R131, RZ, RZ, R119 ;  /* 0x000000ffff837224 */ /* 0x000fe400078e0077 */
[----:B------:R-:W-:-:S04]  /*48e0*/  IMAD.WIDE R110, R106, 0x2, R110 ;  /* 0x000000026a6e7825 */ /* 0x000fc800078e026e */
[----:B------:R-:W-:Y:S02]  /*48f0*/  IMAD.MOV.U32 R192, RZ, RZ, R114 ;  /* 0x000000ffffc07224 */ /* 0x000fe400078e0072 */
[----:B------:R-:W-:Y:S02]  /*4900*/  IMAD.MOV.U32 R190, RZ, RZ, R115 ;  /* 0x000000ffffbe7224 */ /* 0x000fe400078e0073 */
[----:B------:R-:W-:Y:S02]  /*4910*/  IMAD.MOV.U32 R122, RZ, RZ, R116 ;  /* 0x000000ffff7a7224 */ /* 0x000fe400078e0074 */
[----:B------:R-:W-:Y:S01]  /*4920*/  IMAD.MOV.U32 R188, RZ, RZ, R117 ;  /* 0x000000ffffbc7224 */ /* 0x000fe200078e0075 */
[----:B---3--:R-:W-:Y:S06]  /*4930*/  @P0 BRA `(.L_x_1) ;  /* 0xffffffe400400947 */ /* 0x008fec000383ffff */
[----:B------:R-:W-:Y:S02]  /*4940*/  F2FP.BF16.F32.PACK_AB R51, R55, R51 ;  /* 0x000000333733723e */ /* 0x000fe400000010ff */
[----:B------:R-:W-:Y:S02]  /*4950*/  F2FP.BF16.F32.PACK_AB R50, R54, R50 ;  /* 0x000000323632723e */ /* 0x000fe400000010ff */
[----:B------:R-:W-:Y:S02]  /*4960*/  F2FP.BF16.F32.PACK_AB R49, R53, R49 ;  /* 0x000000313531723e */ /* 0x000fe400000010ff */
[----:B------:R-:W-:Y:S02]  /*4970*/  F2FP.BF16.F32.PACK_AB R48, R52, R48 ;  /* 0x000000303430723e */ /* 0x000fe400000010ff */
[----:B------:R-:W-:Y:S02]  /*4980*/  F2FP.BF16.F32.PACK_AB R43, R47, R43 ;  /* 0x0000002b2f2b723e */ /* 0x000fe400000010ff */
[----:B------:R-:W-:-:S02]  /*4990*/  F2FP.BF16.F32.PACK_AB R42, R46, R42 ;  /* 0x0000002a2e2a723e */ /* 0x000fc400000010ff */
        /* <DEDUP_REMOVED lines=9> */
[----:B------:R-:W-:-:S07]  /*4a30*/  F2FP.BF16.F32.PACK_AB R24, R28, R24 ;  /* 0x000000181c18723e */ /* 0x000fce00000010ff */
.L_x_0:
[----:B------:R-:W-:Y:S01]  /*4a40*/  BAR.SYNC.DEFER_BLOCKING 0x0 ;  /* 0x0000000000007b1d */ /* 0x000fe20000010000 */
[C---:B------:R-:W-:Y:S02]  /*4a50*/  IMAD.SHL.U32 R2, R72.reuse, 0x100, RZ ;  /* 0x0000010048027824 */ /* 0x040fe400078e00ff */
[C---:B------:R-:W-:Y:S02]  /*4a60*/  IMAD.SHL.U32 R0, R72.reuse, 0x10, RZ ;  /* 0x0000001048007824 */ /* 0x040fe400078e00ff */
[----:B------:R-:W-:Y:S01]  /*4a70*/  IMAD.SHL.U32 R3, R72, 0x8, RZ ;  /* 0x0000000848037824 */ /* 0x000fe200078e00ff */
[----:B------:R-:W-:Y:S01]  /*4a80*/  LOP3.LUT R5, R2, 0x800, RZ, 0xc0, !PT ;  /* 0x0000080002057812 */ /* 0x000fe200078ec0ff */
[----:B------:R-:W-:Y:S01]  /*4a90*/  IMAD.SHL.U32 R72, R72, 0x20, RZ ;  /* 0x0000002048487824 */ /* 0x000fe200078e00ff */
[----:B------:R-:W-:Y:S01]  /*4aa0*/  LOP3.LUT R2, R0, 0x70, RZ, 0xc0, !PT ;  /* 0x0000007000027812 */ /* 0x000fe200078ec0ff */
[----:B------:R-:W0:Y:S01]  /*4ab0*/  LDC R71, c[0x0][0x248] ;  /* 0x00009200ff477b82 */ /* 0x000e220000000800 */
[----:B------:R-:W-:Y:S01]  /*4ac0*/  LOP3.LUT R3, R3, 0x380, RZ, 0xc0, !PT ;  /* 0x0000038003037812 */ /* 0x000fe200078ec0ff */
[----:B------:R-:W-:Y:S01]  /*4ad0*/  ULDC.64 UR6, c[0x0][0x228] ;  /* 0x00008a0000067ab9 */ /* 0x000fe20000000a00 */
[----:B------:R-:W-:Y:S01]  /*4ae0*/  IADD3 R2, R2, UR12, R5 ;  /* 0x0000000c02027c10 */ /* 0x000fe2000fffe005 */
[----:B------:R-:W-:Y:S01]  /*4af0*/  ULDC UR4, c[0x0][0x244] ;  /* 0x0000910000047ab9 */ /* 0x000fe20000000800 */
[----:B------:R-:W-:-:S02]  /*4b00*/  LOP3.LUT R0, R0, 0x3f0, RZ, 0xc0, !PT ;  /* 0x000003f000007812 */ /* 0x000fc400078ec0ff */
[----:B------:R-:W-:Y:S01]  /*4b10*/  LOP3.LUT R5, R72, 0x800, RZ, 0xc0, !PT ;  /* 0x0000080048057812 */ /* 0x000fe200078ec0ff */
[----:B------:R-:W-:Y:S01]  /*4b20*/  IMAD.IADD R36, R3, 0x1, R2 ;  /* 0x0000000103247824 */ /* 0x000fe200078e0202 */
[C---:B------:R-:W-:Y:S01]  /*4b30*/  ISETP.GE.AND P0, PT, R6.reuse, UR6, PT ;  /* 0x0000000606007c0c */ /* 0x040fe2000bf06270 */
[----:B------:R-:W-:Y:S01]  /*4b40*/  IMAD R6, R6, UR4, RZ ;  /* 0x0000000406067c24 */ /* 0x000fe2000f8e02ff */
[----:B------:R-:W-:Y:S01]  /*4b50*/  IADD3 R37, R0, UR12, R5 ;  /* 0x0000000c00257c10 */ /* 0x000fe2000fffe005 */
[----:B------:R-:W-:Y:S01]  /*4b60*/  ULDC.64 UR4, c[0x0][0x220] ;  /* 0x0000880000047ab9 */ /* 0x000fe20000000a00 */
[----:B------:R-:W-:Y:S01]  /*4b70*/  ISETP.LT.AND P2, PT, R70, UR7, !P0 ;  /* 0x0000000746007c0c */ /* 0x000fe2000c741270 */
[----:B------:R-:W-:Y:S01]  /*4b80*/  STSM.16.M88.4 [R36], R24 ;  /* 0x0000001824007844 */ /* 0x000fe20000000200 */
[----:B------:R-:W-:Y:S01]  /*4b90*/  BAR.SYNC.DEFER_BLOCKING 0x0 ;  /* 0x0000000000007b1d */ /* 0x000fe20000010000 */
[----:B------:R-:W-:Y:S02]  /*4ba0*/  LEA R53, P6, R6, UR4, 0x1 ;  /* 0x0000000406357c11 */ /* 0x000fe4000f8c08ff */
[----:B------:R-:W-:Y:S01]  /*4bb0*/  ISETP.LT.AND P5, PT, R69, UR7, !P0 ;  /* 0x0000000745007c0c */ /* 0x000fe2000c7a1270 */
[----:B0-----:R-:W-:Y:S01]  /*4bc0*/  IMAD R0, R70, R71, RZ ;  /* 0x0000004746007224 */ /* 0x001fe200078e02ff */
[----:B------:R-:W-:-:S02]  /*4bd0*/  LEA.HI.X.SX32 R55, R6, UR5, 0x1, P6 ;  /* 0x0000000506377c11 */ /* 0x000fc4000b0f0eff */
[----:B------:R-:W-:Y:S01]  /*4be0*/  ISETP.LT.AND P3, PT, R68, UR7, !P0 ;  /* 0x0000000744007c0c */ /* 0x000fe2000c761270 */
[----:B------:R-:W-:Y:S01]  /*4bf0*/  IMAD R5, R71, 0x2, R0 ;  /* 0x0000000247057824 */ /* 0x000fe200078e0200 */
[C---:B------:R-:W-:Y:S02]  /*4c00*/  LEA R2, P6, R0.reuse, R53, 0x1 ;  /* 0x0000003500027211 */ /* 0x040fe400078c08ff */
[----:B------:R-:W-:Y:S02]  /*4c10*/  ISETP.LT.AND P4, PT, R67, UR7, !P0 ;  /* 0x0000000743007c0c */ /* 0x000fe4000c781270 */
[----:B------:R-:W-:Y:S01]  /*4c20*/  LEA.HI.X.SX32 R3, R0, R55, 0x1, P6 ;  /* 0x0000003700037211 */ /* 0x000fe200030f0eff */
[----:B------:R-:W-:Y:S01]  /*4c30*/  IMAD R0, R71, 0x2, R5 ;  /* 0x0000000247007824 */ /* 0x000fe200078e0205 */
[----:B------:R-:W-:Y:S02]  /*4c40*/  LEA R4, P6, R5, R53, 0x1 ;  /* 0x0000003505047211 */ /* 0x000fe400078c08ff */
[----:B------:R-:W-:Y:S01]  /*4c50*/  ISETP.LT.AND P1, PT, R66, UR7, !P0 ;  /* 0x0000000742007c0c */ /* 0x000fe2000c721270 */
[----:B------:R-:W-:Y:S01]  /*4c60*/  IMAD R6, R71, 0x2, R0 ;  /* 0x0000000247067824 */ /* 0x000fe200078e0200 */
[----:B------:R-:W-:Y:S01]  /*4c70*/  LEA.HI.X.SX32 R5, R5, R55, 0x1, P6 ;  /* 0x0000003705057211 */ /* 0x000fe200030f0eff */
[----:B------:R-:W0:Y:S01]  /*4c80*/  LDS.128 R44, [R37] ;  /* 0x00000000252c7984 */ /* 0x000e220000000c00 */
[----:B------:R-:W-:Y:S06]  /*4c90*/  BAR.SYNC.DEFER_BLOCKING 0x0 ;  /* 0x0000000000007b1d */ /* 0x000fec0000010000 */
[----:B------:R1:W-:Y:S02]  /*4ca0*/  STSM.16.M88.4 [R36], R32 ;  /* 0x0000002024007844 */ /* 0x0003e40000000200 */
[----:B------:R-:W-:Y:S01]  /*4cb0*/  BAR.SYNC.DEFER_BLOCKING 0x0 ;  /* 0x0000000000007b1d */ /* 0x000fe20000010000 */
[----:B-1----:R-:W-:-:S04]  /*4cc0*/  LEA R32, P6, R0, R53, 0x1 ;  /* 0x0000003500207211 */ /* 0x002fc800078c08ff */
[----:B------:R-:W-:Y:S01]  /*4cd0*/  LEA.HI.X.SX32 R33, R0, R55, 0x1, P6 ;  /* 0x0000003700217211 */ /* 0x000fe200030f0eff */
[----:B------:R-:W-:Y:S01]  /*4ce0*/  IMAD R0, R71, 0x2, R6 ;  /* 0x0000000247007824 */ /* 0x000fe200078e0206 */
[----:B------:R-:W-:-:S04]  /*4cf0*/  LEA R34, P6, R6, R53, 0x1 ;  /* 0x0000003506227211 */ /* 0x000fc800078c08ff */
[----:B------:R-:W-:Y:S01]  /*4d00*/  LEA.HI.X.SX32 R35, R6, R55, 0x1, P6 ;  /* 0x0000003706237211 */ /* 0x000fe200030f0eff */
[----:B------:R-:W-:Y:S01]  /*4d10*/  IMAD R6, R71, 0x2, R0 ;  /* 0x0000000247067824 */ /* 0x000fe200078e0200 */
[----:B------:R-:W1:Y:S01]  /*4d20*/  LDS.128 R28, [R37] ;  /* 0x00000000251c7984 */ /* 0x000e620000000c00 */
[----:B------:R-:W-:Y:S06]  /*4d30*/  BAR.SYNC.DEFER_BLOCKING 0x0 ;  /* 0x0000000000007b1d */ /* 0x000fec0000010000 */
[----:B------:R-:W-:Y:S02]  /*4d40*/  STSM.16.M88.4 [R36], R40 ;  /* 0x0000002824007844 */ /* 0x000fe40000000200 */
[----:B------:R-:W-:Y:S06]  /*4d50*/  BAR.SYNC.DEFER_BLOCKING 0x0 ;  /* 0x0000000000007b1d */ /* 0x000fec0000010000 */
[----:B------:R-:W2:Y:S02]  /*4d60*/  LDS.128 R24, [R37] ;  /* 0x0000000025187984 */ /* 0x000ea40000000c00 */
[----:B------:R-:W-:Y:S06]  /*4d70*/  BAR.SYNC.DEFER_BLOCKING 0x0 ;  /* 0x0000000000007b1d */ /* 0x000fec0000010000 */
[----:B------:R-:W-:Y:S02]  /*4d80*/  STSM.16.M88.4 [R36], R48 ;  /* 0x0000003024007844 */ /* 0x000fe40000000200 */
[----:B------:R-:W-:Y:S06]  /*4d90*/  BAR.SYNC.DEFER_BLOCKING 0x0 ;  /* 0x0000000000007b1d */ /* 0x000fec0000010000 */
[----:B0-----:R0:W-:Y:S01]  /*4da0*/  @P2 STG.E.U16 desc[UR24][R2.64], R44 ;  /* 0x0000002c02002986 */ /* 0x0011e2000c101518 */
[----:B------:R-:W-:-:S03]  /*4db0*/  ISETP.LT.AND P2, PT, R65, UR7, !P0 ;  /* 0x0000000741007c0c */ /* 0x000fc6000c741270 */
[----:B------:R3:W-:Y:S01]  /*4dc0*/  @P5 STG.E.U16 desc[UR24][R4.64], R45 ;  /* 0x0000002d04005986 */ /* 0x0007e2000c101518 */
[----:B------:R-:W-:-:S03]  /*4dd0*/  ISETP.LT.AND P5, PT, R64, UR7, !P0 ;  /* 0x0000000740007c0c */ /* 0x000fc6000c7a1270 */
[----:B------:R4:W-:Y:S01]  /*4de0*/  @P3 STG.E.U16 desc[UR24][R32.64], R46 ;  /* 0x0000002e20003986 */ /* 0x0009e2000c101518 */
[----:B------:R-:W-:Y:S02]  /*4df0*/  ISETP.LT.AND P3, PT, R63, UR7, !P0 ;  /* 0x000000073f007c0c */ /* 0x000fe4000c761270 */
[----:B0-----:R-:W-:Y:S01]  /*4e00*/  LEA R2, P6, R0, R53, 0x1 ;  /* 0x0000003500027211 */ /* 0x001fe200078c08ff */
[----:B------:R0:W-:Y:S01]  /*4e10*/  @P4 STG.E.U16 desc[UR24][R34.64], R47 ;  /* 0x0000002f22004986 */ /* 0x0001e2000c101518 */
[----:B------:R-:W-:Y:S02]  /*4e20*/  PRMT R44, R44, 0x7632, R44 ;  /* 0x000076322c2c7816 */ /* 0x000fe4000000002c */
[----:B------:R-:W-:Y:S01]  /*4e30*/  LEA.HI.X.SX32 R3, R0, R55, 0x1, P6 ;  /* 0x0000003700037211 */ /* 0x000fe200030f0eff */
[----:B------:R-:W-:Y:S01]  /*4e40*/  IMAD R0, R71, 0x2, R6 ;  /* 0x0000000247007824 */ /* 0x000fe200078e0206 */
[----:B---3--:R-:W-:Y:S01]  /*4e50*/  LEA R4, P6, R6, R53, 0x1 ;  /* 0x0000003506047211 */ /* 0x008fe200078c08ff */
[----:B------:R-:W3:Y:S01]  /*4e60*/  LDS.128 R36, [R37] ;  /* 0x0000000025247984 */ /* 0x000ee20000000c00 */
[----:B------:R-:W-:-:S02]  /*4e70*/  PRMT R45, R45, 0x7632, R45 ;  /* 0x000076322d2d7816 */ /* 0x000fc4000000002d */
[----:B------:R-:W-:Y:S01]  /*4e80*/  LEA.HI.X.SX32 R5, R6, R55, 0x1, P6 ;  /* 0x0000003706057211 */ /* 0x000fe200030f0eff */
[C---:B------:R-:W-:Y:S01]  /*4e90*/  IMAD R6, R71.reuse, 0x2, R0 ;  /* 0x0000000247067824 */ /* 0x040fe200078e0200 */
[----:B----4-:R-:W-:Y:S01]  /*4ea0*/  LEA R32, P6, R0, R53, 0x1 ;  /* 0x0000003500207211 */ /* 0x010fe200078c08ff */
[----:B------:R4:W-:Y:S01]  /*4eb0*/  @P1 STG.E.U16 desc[UR24][R2.64], R44 ;  /* 0x0000002c02001986 */ /* 0x0009e2000c101518 */
[----:B------:R-:W-:Y:S02]  /*4ec0*/  PRMT R46, R46, 0x7632, R46 ;  /* 0x000076322e2e7816 */ /* 0x000fe4000000002e */
[----:B------:R-:W-:Y:S01]  /*4ed0*/  LEA.HI.X.SX32 R33, R0, R55, 0x1, P6 ;  /* 0x0000003700217211 */ /* 0x000fe200030f0eff */
[----:B------:R-:W-:Y:S01]  /*4ee0*/  IMAD R0, R71, 0x2, R6 ;  /* 0x0000000247007824 */ /* 0x000fe200078e0206 */
[----:B0-----:R-:W-:Y:S01]  /*4ef0*/  LEA R34, P6, R6, R53, 0x1 ;  /* 0x0000003506227211 */ /* 0x001fe200078c08ff */
[----:B------:R0:W-:Y:S01]  /*4f00*/  @P2 STG.E.U16 desc[UR24][R4.64], R45 ;  /* 0x0000002d04002986 */ /* 0x0001e2000c101518 */
[----:B------:R-:W-:-:S02]  /*4f10*/  ISETP.LT.AND P4, PT, R62, UR7, !P0 ;  /* 0x000000073e007c0c */ /* 0x000fc4000c781270 */
[----:B------:R-:W-:Y:S01]  /*4f20*/  LEA.HI.X.SX32 R35, R6, R55, 0x1, P6 ;  /* 0x0000003706237211 */ /* 0x000fe200030f0eff */
[----:B------:R5:W-:Y:S01]  /*4f30*/  @P5 STG.E.U16 desc[UR24][R32.64], R46 ;  /* 0x0000002e20005986 */ /* 0x000be2000c101518 */
[----:B------:R-:W-:Y:S02]  /*4f40*/  PRMT R47, R47, 0x7632, R47 ;  /* 0x000076322f2f7816 */ /* 0x000fe4000000002f */
[C---:B----4-:R-:W-:Y:S02]  /*4f50*/  LEA R2, P6, R0.reuse, R53, 0x1 ;  /* 0x0000003500027211 */ /* 0x050fe400078c08ff */
[----:B------:R-:W-:Y:S01]  /*4f60*/  ISETP.LT.AND P1, PT, R61, UR7, !P0 ;  /* 0x000000073d007c0c */ /* 0x000fe2000c721270 */
[----:B------:R4:W-:Y:S01]  /*4f70*/  @P3 STG.E.U16 desc[UR24][R34.64], R47 ;  /* 0x0000002f22003986 */ /* 0x0009e2000c101518 */
[----:B------:R-:W-:Y:S01]  /*4f80*/  LEA.HI.X.SX32 R3, R0, R55, 0x1, P6 ;  /* 0x0000003700037211 */ /* 0x000fe200030f0eff */
[----:B0-----:R-:W-:Y:S01]  /*4f90*/  IMAD R5, R71, 0x2, R0 ;  /* 0x0000000247057824 */ /* 0x001fe200078e0200 */
[----:B------:R-:W-:-:S02]  /*4fa0*/  ISETP.LT.AND P2, PT, R60, UR7, !P0 ;  /* 0x000000073c007c0c */ /* 0x000fc4000c741270 */
[----:B------:R-:W-:Y:S01]  /*4fb0*/  ISETP.LT.AND P5, PT, R59, UR7, !P0 ;  /* 0x000000073b007c0c */ /* 0x000fe2000c7a1270 */
[----:B------:R-:W-:Y:S01]  /*4fc0*/  IMAD R0, R71, 0x2, R5 ;  /* 0x0000000247007824 */ /* 0x000fe200078e0205 */
[----:B------:R-:W-:Y:S01]  /*4fd0*/  LEA R4, P6, R5, R53, 0x1 ;  /* 0x0000003505047211 */ /* 0x000fe200078c08ff */
[----:B-1----:R0:W-:Y:S01]  /*4fe0*/  @P4 STG.E.U16 desc[UR24][R2.64], R28 ;  /* 0x0000001c02004986 */ /* 0x0021e2000c101518 */
[----:B------:R-:W-:Y:S01]  /*4ff0*/  ISETP.LT.AND P3, PT, R58, UR7, !P0 ;  /* 0x000000073a007c0c */ /* 0x000fe2000c761270 */
[----:B------:R-:W-:Y:S01]  /*5000*/  IMAD R6, R71, 0x2, R0 ;  /* 0x0000000247067824 */ /* 0x000fe200078e0200 */
[----:B------:R-:W-:Y:S02]  /*5010*/  LEA.HI.X.SX32 R5, R5, R55, 0x1, P6 ;  /* 0x0000003705057211 */ /* 0x000fe400030f0eff */
[C---:B-----5:R-:W-:Y:S02]  /*5020*/  LEA R32, P6, R0.reuse, R53, 0x1 ;  /* 0x0000003500207211 */ /* 0x060fe400078c08ff */
[----:B------:R-:W-:Y:S01]  /*5030*/  ISETP.LT.AND P4, PT, R57, UR7, !P0 ;  /* 0x0000000739007c0c */ /* 0x000fe2000c781270 */
[----:B------:R1:W-:Y:S01]  /*5040*/  @P1 STG.E.U16 desc[UR24][R4.64], R29 ;  /* 0x0000001d04001986 */ /* 0x0003e2000c101518 */
[----:B------:R-:W-:Y:S01]  /*5050*/  LEA.HI.X.SX32 R33, R0, R55, 0x1, P6 ;  /* 0x0000003700217211 */ /* 0x000fe200030f0eff */
[----:B------:R-:W-:Y:S01]  /*5060*/  IMAD R0, R71, 0x2, R6 ;  /* 0x0000000247007824 */ /* 0x000fe200078e0206 */
[----:B----4-:R-:W-:-:S02]  /*5070*/  LEA R34, P6, R6, R53, 0x1 ;  /* 0x0000003506227211 */ /* 0x010fc400078c08ff */
[----:B0-----:R-:W-:Y:S01]  /*5080*/  PRMT R28, R28, 0x7632, R28 ;  /* 0x000076321c1c7816 */ /* 0x001fe2000000001c */
[----:B------:R-:W-:Y:S01]  /*5090*/  @P2 STG.E.U16 desc[UR24][R32.64], R30 ;  /* 0x0000001e20002986 */ /* 0x000fe2000c101518 */
[----:B------:R-:W-:Y:S01]  /*50a0*/  LEA.HI.X.SX32 R35, R6, R55, 0x1, P6 ;  /* 0x0000003706237211 */ /* 0x000fe200030f0eff */
[----:B------:R-:W-:Y:S01]  /*50b0*/  IMAD R6, R71, 0x2, R0 ;  /* 0x0000000247067824 */ /* 0x000fe200078e0200 */
[C---:B------:R-:W-:Y:S02]  /*50c0*/  LEA R2, P6, R0.reuse, R53, 0x1 ;  /* 0x0000003500027211 */ /* 0x040fe400078c08ff */
[----:B------:R-:W-:Y:S01]  /*50d0*/  ISETP.LT.AND P2, PT, R23, UR7, !P0 ;  /* 0x0000000717007c0c */ /* 0x000fe2000c741270 */
[----:B------:R-:W-:Y:S01]  /*50e0*/  @P5 STG.E.U16 desc[UR24][R34.64], R31 ;  /* 0x0000001f22005986 */ /* 0x000fe2000c101518 */
[----:B------:R-:W-:Y:S01]  /*50f0*/  LEA.HI.X.SX32 R3, R0, R55, 0x1, P6 ;  /* 0x0000003700037211 */ /* 0x000fe200030f0eff */
[----:B------:R-:W-:Y:S01]  /*5100*/  IMAD R0, R71, 0x2, R6 ;  /* 0x0000000247007824 */ /* 0x000fe200078e0206 */
[----:B-1----:R-:W-:-:S02]  /*5110*/  LEA R4, P6, R6, R53, 0x1 ;  /* 0x0000003506047211 */ /* 0x002fc400078c08ff */
[----:B------:R-:W-:Y:S01]  /*5120*/  PRMT R29, R29, 0x7632, R29 ;  /* 0x000076321d1d7816 */ /* 0x000fe2000000001d */
[----:B------:R-:W-:Y:S01]  /*5130*/  @P3 STG.E.U16 desc[UR24][R2.64], R28 ;  /* 0x0000001c02003986 */ /* 0x000fe2000c101518 */
[----:B------:R-:W-:Y:S01]  /*5140*/  LEA.HI.X.SX32 R5, R6, R55, 0x1, P6 ;  /* 0x0000003706057211 */ /* 0x000fe200030f0eff */
[C---:B------:R-:W-:Y:S01]  /*5150*/  IMAD R6, R71.reuse, 0x2, R0 ;  /* 0x0000000247067824 */ /* 0x040fe200078e0200 */
[----:B------:R-:W-:Y:S02]  /*5160*/  ISETP.LT.AND P5, PT, R22, UR7, !P0 ;  /* 0x0000000716007c0c */ /* 0x000fe4000c7a1270 */
[----:B------:R-:W-:Y:S01]  /*5170*/  LEA R22, P6, R0, R53, 0x1 ;  /* 0x0000003500167211 */ /* 0x000fe200078c08ff */
[----:B------:R0:W-:Y:S01]  /*5180*/  @P4 STG.E.U16 desc[UR24][R4.64], R29 ;  /* 0x0000001d04004986 */ /* 0x0001e2000c101518 */
[----:B------:R-:W-:Y:S02]  /*5190*/  ISETP.LT.AND P4, PT, R20, UR7, !P0 ;  /* 0x0000000714007c0c */ /* 0x000fe4000c781270 */
[----:B------:R-:W-:Y:S01]  /*51a0*/  LEA.HI.X.SX32 R23, R0, R55, 0x1, P6 ;  /* 0x0000003700177211 */ /* 0x000fe200030f0eff */
[----:B------:R-:W-:Y:S01]  /*51b0*/  IMAD R0, R71, 0x2, R6 ;  /* 0x0000000247007824 */ /* 0x000fe200078e0206 */
[----:B------:R-:W-:-:S02]  /*51c0*/  ISETP.LT.AND P1, PT, R56, UR7, !P0 ;  /* 0x0000000738007c0c */ /* 0x000fc4000c721270 */
[C---:B------:R-:W-:Y:S02]  /*51d0*/  LEA R20, P6, R6.reuse, R53, 0x1 ;  /* 0x0000003506147211 */ /* 0x040fe400078c08ff */
[----:B------:R-:W-:Y:S02]  /*51e0*/  ISETP.LT.AND P3, PT, R21, UR7, !P0 ;  /* 0x0000000715007c0c */ /* 0x000fe4000c761270 */
[----:B------:R-:W-:Y:S01]  /*51f0*/  LEA.HI.X.SX32 R21, R6, R55, 0x1, P6 ;  /* 0x0000003706157211 */ /* 0x000fe200030f0eff */
[----:B0-----:R-:W-:Y:S01]  /*5200*/  IMAD R5, R71, 0x2, R0 ;  /* 0x0000000247057824 */ /* 0x001fe200078e0200 */
[----:B------:R-:W-:Y:S02]  /*5210*/  LEA R2, P6, R0, R53, 0x1 ;  /* 0x0000003500027211 */ /* 0x000fe400078c08ff */
[----:B------:R-:W-:Y:S02]  /*5220*/  PRMT R30, R30, 0x7632, R30 ;  /* 0x000076321e1e7816 */ /* 0x000fe4000000001e */
[----:B------:R-:W-:-:S02]  /*5230*/  PRMT R31, R31, 0x7632, R31 ;  /* 0x000076321f1f7816 */ /* 0x000fc4000000001f */
[----:B------:R-:W-:Y:S01]  /*5240*/  LEA.HI.X.SX32 R3, R0, R55, 0x1, P6 ;  /* 0x0000003700037211 */ /* 0x000fe200030f0eff */
[----:B------:R-:W-:Y:S01]  /*5250*/  IMAD R0, R71, 0x2, R5 ;  /* 0x0000000247007824 */ /* 0x000fe200078e0205 */
[----:B------:R-:W-:Y:S01]  /*5260*/  LEA R4, P6, R5, R53, 0x1 ;  /* 0x0000003505047211 */ /* 0x000fe200078c08ff */
[----:B------:R-:W-:Y:S01]  /*5270*/  @P1 STG.E.U16 desc[UR24][R22.64], R30 ;  /* 0x0000001e16001986 */ /* 0x000fe2000c101518 */
[----:B------:R-:W-:Y:S01]  /*5280*/  ISETP.LT.AND P1, PT, R19, UR7, !P0 ;  /* 0x0000000713007c0c */ /* 0x000fe2000c721270 */
[----:B------:R-:W-:Y:S01]  /*5290*/  IMAD R6, R71, 0x2, R0 ;  /* 0x0000000247067824 */ /* 0x000fe200078e0200 */
[----:B------:R-:W-:Y:S01]  /*52a0*/  LEA.HI.X.SX32 R5, R5, R55, 0x1, P6 ;  /* 0x0000003705057211 */ /* 0x000fe200030f0eff */
[----:B------:R-:W-:Y:S01]  /*52b0*/  @P2 STG.E.U16 desc[UR24][R20.64], R31 ;  /* 0x0000001f14002986 */ /* 0x000fe2000c101518 */
[----:B------:R-:W-:Y:S02]  /*52c0*/  ISETP.LT.AND P2, PT, R18, UR7, !P0 ;  /* 0x0000000712007c0c */ /* 0x000fe4000c741270 */
[----:B------:R-:W-:Y:S01]  /*52d0*/  LEA R18, P6, R0, R53, 0x1 ;  /* 0x0000003500127211 */ /* 0x000fe200078c08ff */
[----:B--2---:R0:W-:Y:S01]  /*52e0*/  @P5 STG.E.U16 desc[UR24][R2.64], R24 ;  /* 0x0000001802005986 */ /* 0x0041e2000c101518 */
[----:B------:R-:W-:-:S02]  /*52f0*/  ISETP.LT.AND P5, PT, R17, UR7, !P0 ;  /* 0x0000000711007c0c */ /* 0x000fc4000c7a1270 */
[----:B------:R-:W-:Y:S01]  /*5300*/  LEA.HI.X.SX32 R19, R0, R55, 0x1, P6 ;  /* 0x0000003700137211 */ /* 0x000fe200030f0eff */
[----:B------:R1:W-:Y:S01]  /*5310*/  @P3 STG.E.U16 desc[UR24][R4.64], R25 ;  /* 0x0000001904003986 */ /* 0x0003e2000c101518 */
[----:B------:R-:W-:Y:S01]  /*5320*/  ISETP.LT.AND P3, PT, R16, UR7, !P0 ;  /* 0x0000000710007c0c */ /* 0x000fe2000c761270 */
[----:B------:R-:W-:Y:S01]  /*5330*/  IMAD R0, R71, 0x2, R6 ;  /* 0x0000000247007824 */ /* 0x000fe200078e0206 */
[C---:B------:R-:W-:Y:S01]  /*5340*/  LEA R16, P6, R6.reuse, R53, 0x1 ;  /* 0x0000003506107211 */ /* 0x040fe200078c08ff */
[----:B------:R2:W-:Y:S01]  /*5350*/  @P4 STG.E.U16 desc[UR24][R18.64], R26 ;  /* 0x0000001a12004986 */ /* 0x0005e2000c101518 */
[----:B------:R-:W-:Y:S02]  /*5360*/  ISETP.LT.AND P4, PT, R15, UR7, !P0 ;  /* 0x000000070f007c0c */ /* 0x000fe4000c781270 */
[----:B------:R-:W-:Y:S01]  /*5370*/  LEA.HI.X.SX32 R17, R6, R55, 0x1, P6 ;  /* 0x0000003706117211 */ /* 0x000fe200030f0eff */
[----:B------:R-:W-:Y:S01]  /*5380*/  IMAD R6, R71, 0x2, R0 ;  /* 0x0000000247067824 */ /* 0x000fe200078e0200 */
[----:B0-----:R-:W-:-:S02]  /*5390*/  LEA R2, P6, R0, R53, 0x1 ;  /* 0x0000003500027211 */ /* 0x001fc400078c08ff */
[----:B------:R-:W-:Y:S01]  /*53a0*/  PRMT R24, R24, 0x7632, R24 ;  /* 0x0000763218187816 */ /* 0x000fe20000000018 */
[----:B------:R-:W-:Y:S01]  /*53b0*/  @P1 STG.E.U16 desc[UR24][R16.64], R27 ;  /* 0x0000001b10001986 */ /* 0x000fe2000c101518 */
[----:B------:R-:W-:Y:S01]  /*53c0*/  LEA.HI.X.SX32 R3, R0, R55, 0x1, P6 ;  /* 0x0000003700037211 */ /* 0x000fe200030f0eff */
[----:B------:R-:W-:Y:S01]  /*53d0*/  IMAD R0, R71, 0x2, R6 ;  /* 0x0000000247007824 */ /* 0x000fe200078e0206 */
[C---:B-1----:R-:W-:Y:S02]  /*53e0*/  LEA R4, P6, R6.reuse, R53, 0x1 ;  /* 0x0000003506047211 */ /* 0x042fe400078c08ff */
[----:B------:R-:W-:Y:S01]  /*53f0*/  PRMT R25, R25, 0x7632, R25 ;  /* 0x0000763219197816 */ /* 0x000fe20000000019 */
[----:B------:R0:W-:Y:S01]  /*5400*/  @P2 STG.E.U16 desc[UR24][R2.64], R24 ;  /* 0x0000001802002986 */ /* 0x0001e2000c101518 */
[----:B------:R-:W-:Y:S01]  /*5410*/  LEA.HI.X.SX32 R5, R6, R55, 0x1, P6 ;  /* 0x0000003706057211 */ /* 0x000fe200030f0eff */
[----:B------:R-:W-:Y:S01]  /*5420*/  IMAD R6, R71, 0x2, R0 ;  /* 0x0000000247067824 */ /* 0x000fe200078e0200 */
[----:B------:R-:W-:-:S02]  /*5430*/  ISETP.LT.AND P1, PT, R14, UR7, !P0 ;  /* 0x000000070e007c0c */ /* 0x000fc4000c721270 */
[----:B------:R-:W-:Y:S01]  /*5440*/  LEA R14, P6, R0, R53, 0x1 ;  /* 0x00000035000e7211 */ /* 0x000fe200078c08ff */
[----:B------:R1:W-:Y:S01]  /*5450*/  @P5 STG.E.U16 desc[UR24][R4.64], R25 ;  /* 0x0000001904005986 */ /* 0x0003e2000c101518 */
[----:B------:R-:W-:Y:S02]  /*5460*/  ISETP.LT.AND P5, PT, R12, UR7, !P0 ;  /* 0x000000070c007c0c */ /* 0x000fe4000c7a1270 */
[----:B------:R-:W-:Y:S01]  /*5470*/  LEA.HI.X.SX32 R15, R0, R55, 0x1, P6 ;  /* 0x00000037000f7211 */ /* 0x000fe200030f0eff */
[----:B------:R-:W-:Y:S01]  /*5480*/  IMAD R0, R71, 0x2, R6 ;  /* 0x0000000247007824 */ /* 0x000fe200078e0206 */
[----:B------:R-:W-:Y:S02]  /*5490*/  LEA R12, P6, R6, R53, 0x1 ;  /* 0x00000035060c7211 */ /* 0x000fe400078c08ff */
[----:B--2---:R-:W-:Y:S02]  /*54a0*/  PRMT R26, R26, 0x7632, R26 ;  /* 0x000076321a1a7816 */ /* 0x004fe4000000001a */
[----:B------:R-:W-:-:S02]  /*54b0*/  ISETP.LT.AND P2, PT, R13, UR7, !P0 ;  /* 0x000000070d007c0c */ /* 0x000fc4000c741270 */
[----:B------:R-:W-:Y:S01]  /*54c0*/  LEA.HI.X.SX32 R13, R6, R55, 0x1, P6 ;  /* 0x00000037060d7211 */ /* 0x000fe200030f0eff */
[C---:B------:R-:W-:Y:S01]  /*54d0*/  IMAD R6, R71.reuse, 0x2, R0 ;  /* 0x0000000247067824 */ /* 0x040fe200078e0200 */
[----:B------:R2:W-:Y:S01]  /*54e0*/  @P3 STG.E.U16 desc[UR24][R14.64], R26 ;  /* 0x0000001a0e003986 */ /* 0x0005e2000c101518 */
[-C--:B0-----:R-:W-:Y:S02]  /*54f0*/  LEA R2, P3, R0, R53.reuse, 0x1 ;  /* 0x0000003500027211 */ /* 0x081fe400078608ff */
[C---:B------:R-:W-:Y:S01]  /*5500*/  IMAD R16, R71.reuse, 0x2, R6 ;  /* 0x0000000247107824 */ /* 0x040fe200078e0206 */
[----:B-1----:R-:W-:Y:S02]  /*5510*/  LEA R4, P6, R6, R53, 0x1 ;  /* 0x0000003506047211 */ /* 0x002fe400078c08ff */
[----:B------:R-:W-:Y:S01]  /*5520*/  LEA.HI.X.SX32 R3, R0, R55, 0x1, P3 ;  /* 0x0000003700037211 */ /* 0x000fe200018f0eff */
[----:B------:R-:W-:Y:S01]  /*5530*/  IMAD R0, R71, 0x2, R16 ;  /* 0x0000000247007824 */ /* 0x000fe200078e0210 */
[----:B------:R-:W-:-:S02]  /*5540*/  PRMT R27, R27, 0x7632, R27 ;  /* 0x000076321b1b7816 */ /* 0x000fc4000000001b */
[----:B------:R-:W-:Y:S01]  /*5550*/  LEA.HI.X.SX32 R5, R6, R55, 0x1, P6 ;  /* 0x0000003706057211 */ /* 0x000fe200030f0eff */
[----:B------:R-:W-:Y:S01]  /*5560*/  IMAD R6, R71, 0x2, R0 ;  /* 0x0000000247067824 */ /* 0x000fe200078e0200 */
[----:B------:R-:W-:Y:S01]  /*5570*/  ISETP.LT.AND P3, PT, R10, UR7, !P0 ;  /* 0x000000070a007c0c */ /* 0x000fe2000c761270 */
[----:B------:R0:W-:Y:S01]  /*5580*/  @P4 STG.E.U16 desc[UR24][R12.64], R27 ;  /* 0x0000001b0c004986 */ /* 0x0001e2000c101518 */
[----:B------:R-:W-:Y:S01]  /*5590*/  ISETP.LT.AND P4, PT, R11, UR7, !P0 ;  /* 0x000000070b007c0c */ /* 0x000fe2000c781270 */
[C---:B------:R-:W-:Y:S01]  /*55a0*/  IMAD R17, R71.reuse, 0x2, R6 ;  /* 0x0000000247117824 */ /* 0x040fe200078e0206 */
[-C--:B--2---:R-:W-:Y:S01]  /*55b0*/  LEA R14, P6, R6, R53.reuse, 0x1 ;  /* 0x00000035060e7211 */ /* 0x084fe200078c08ff */
[----:B---3--:R1:W-:Y:S01]  /*55c0*/  @P1 STG.E.U16 desc[UR24][R2.64], R36 ;  /* 0x0000002402001986 */ /* 0x0083e2000c101518 */
[----:B------:R-:W-:Y:S02]  /*55d0*/  LEA R10, P1, R16, R53, 0x1 ;  /* 0x00000035100a7211 */ /* 0x000fe400078208ff */
[-C--:B------:R-:W-:Y:S01]  /*55e0*/  LEA.HI.X.SX32 R15, R6, R55.reuse, 0x1, P6 ;  /* 0x00000037060f7211 */ /* 0x080fe200030f0eff */
[----:B------:R2:W-:Y:S01]  /*55f0*/  @P2 STG.E.U16 desc[UR24][R4.64], R37 ;  /* 0x0000002504002986 */ /* 0x0005e2000c101518 */
[----:B------:R-:W-:Y:S01]  /*5600*/  LEA.HI.X.SX32 R11, R16, R55, 0x1, P1 ;  /* 0x00000037100b7211 */ /* 0x000fe200008f0eff */
[----:B------:R-:W-:Y:S01]  /*5610*/  IMAD R16, R71, 0x2, R17 ;  /* 0x0000000247107824 */ /* 0x000fe200078e0211 */
[----:B0-----:R-:W-:-:S03]  /*5620*/  LEA R12, P2, R0, R53, 0x1 ;  /* 0x00000035000c7211 */ /* 0x001fc600078408ff */
[----:B------:R0:W-:Y:S01]  /*5630*/  @P5 STG.E.U16 desc[UR24][R10.64], R38 ;  /* 0x000000260a005986 */ /* 0x0001e2000c101518 */
[----:B------:R-:W-:Y:S01]  /*5640*/  LEA.HI.X.SX32 R13, R0, R55, 0x1, P2 ;  /* 0x00000037000d7211 */ /* 0x000fe200010f0eff */
[----:B------:R-:W-:Y:S01]  /*5650*/  IMAD R0, R71, 0x2, R16 ;  /* 0x0000000247007824 */ /* 0x000fe200078e0210 */
[-C--:B-1----:R-:W-:Y:S02]  /*5660*/  LEA R2, P6, R17, R53.reuse, 0x1 ;  /* 0x0000003511027211 */ /* 0x082fe400078c08ff */
[C---:B--2---:R-:W-:Y:S01]  /*5670*/  LEA R4, P1, R16.reuse, R53, 0x1 ;  /* 0x0000003510047211 */ /* 0x044fe200078208ff */
[----:B------:R0:W-:Y:S01]  /*5680*/  @P4 STG.E.U16 desc[UR24][R12.64], R39 ;  /* 0x000000270c004986 */ /* 0x0001e2000c101518 */
[----:B------:R-:W-:Y:S02]  /*5690*/  ISETP.LT.AND P2, PT, R9, UR7, !P0 ;  /* 0x0000000709007c0c */ /* 0x000fe4000c741270 */
[----:B------:R-:W-:Y:S02]  /*56a0*/  LEA.HI.X.SX32 R5, R16, R55, 0x1, P1 ;  /* 0x0000003710057211 */ /* 0x000fe400008f0eff */
[----:B------:R-:W-:-:S02]  /*56b0*/  ISETP.LT.AND P1, PT, R8, UR7, !P0 ;  /* 0x0000000708007c0c */ /* 0x000fc4000c721270 */
[----:B------:R-:W-:Y:S02]  /*56c0*/  ISETP.LT.AND P0, PT, R7, UR7, !P0 ;  /* 0x0000000707007c0c */ /* 0x000fe4000c701270 */
[----:B------:R-:W-:Y:S02]  /*56d0*/  LEA.HI.X.SX32 R3, R17, R55, 0x1, P6 ;  /* 0x0000003711037211 */ /* 0x000fe400030f0eff */
[----:B------:R-:W-:Y:S02]  /*56e0*/  LEA R6, P6, R0, R53, 0x1 ;  /* 0x0000003500067211 */ /* 0x000fe400078c08ff */
[----:B------:R-:W-:Y:S02]  /*56f0*/  PRMT R36, R36, 0x7632, R36 ;  /* 0x0000763224247816 */ /* 0x000fe40000000024 */
[----:B------:R-:W-:Y:S02]  /*5700*/  LEA.HI.X.SX32 R7, R0, R55, 0x1, P6 ;  /* 0x0000003700077211 */ /* 0x000fe400030f0eff */
[----:B------:R-:W-:Y:S01]  /*5710*/  PRMT R37, R37, 0x7632, R37 ;  /* 0x0000763225257816 */ /* 0x000fe20000000025 */
[----:B------:R0:W-:Y:S01]  /*5720*/  @P3 STG.E.U16 desc[UR24][R14.64], R36 ;  /* 0x000000240e003986 */ /* 0x0001e2000c101518 */
[----:B------:R-:W-:-:S03]  /*5730*/  PRMT R0, R38, 0x7632, R0 ;  /* 0x0000763226007816 */ /* 0x000fc60000000000 */
[----:B------:R0:W-:Y:S04]  /*5740*/  @P2 STG.E.U16 desc[UR24][R2.64], R37 ;  /* 0x0000002502002986 */ /* 0x0001e8000c101518 */
[----:B------:R0:W-:Y:S01]  /*5750*/  @P1 STG.E.U16 desc[UR24][R4.64], R0 ;  /* 0x0000000004001986 */ /* 0x0001e2000c101518 */
[----:B------:R-:W-:Y:S05]  /*5760*/  @!P0 EXIT ;  /* 0x000000000000894d */ /* 0x000fea0003800000 */
[----:B0-----:R-:W-:-:S05]  /*5770*/  PRMT R3, R39, 0x7632, R3 ;  /* 0x0000763227037816 */ /* 0x001fca0000000003 */
[----:B------:R-:W-:Y:S01]  /*5780*/  STG.E.U16 desc[UR24][R6.64], R3 ;  /* 0x0000000306007986 */ /* 0x000fe2000c101518 */
[----:B------:R-:W-:Y:S05]  /*5790*/  EXIT ;  /* 0x000000000000794d */ /* 0x000fea0003800000 */
.L_x_2:
[----:B------:R-:W-:-:S00]  /*57a0*/  BRA `(.L_x_2) ;  /* 0xfffffffc00fc7947 */ /* 0x000fc0000383ffff */
[----:B------:R-:W-:-:S00]  /*57b0*/  NOP ;  /* 0x0000000000007918 */ /* 0x000fc00000000000 */
        /* <DEDUP_REMOVED lines=12> */
.L_x_3:


//--------------------- .nv.shared.matmul_kernel  --------------------------
	.section	.nv.shared.matmul_kernel,"aw",@nobits
	.sectionflags	@""
	.align	16
	.zero		1024


//--------------------- .nv.shared.reserved.0     --------------------------
	.section	.nv.shared.reserved.0,"aw",@nobits
	.weak		__nv_reservedSMEM_offset_0_alias
	.size		__nv_reservedSMEM_offset_0_alias, 0, 0
	.other		__nv_reservedSMEM_offset_0_alias,@"STO_CUDA_RESERVED_SHARED STV_DEFAULT"
__nv_reservedSMEM_offset_0_alias:
	.zero		0


//--------------------- .nv.constant0.matmul_kernel --------------------------
	.section	.nv.constant0.matmul_kernel,"a",@progbits
	.sectionflags	@""
	.align	4
.nv.constant0.matmul_kernel:
	.zero		608


//--------------------- SYMBOLS --------------------------

	.type		.nv.reservedSmem.offset0,@object
	.size		.nv.reservedSmem.offset0,0x4
